	.target	sm_90a

	.elftype	@"ET_EXEC"


//--------------------- .note.nv.tkinfo           --------------------------
	.section	.note.nv.tkinfo,"",@"SHT_NOTE"
	.sectionflags	@"SHF_NOTE_NV_TKINFO"
	.tkinfo
        /*0018*/ 	.word	0x00000002
        /*0030*/ 	.string	""
        /*0030*/ 	.string	"ptxas"
        /*0030*/ 	.string	"Cuda compilation tools, release 13.0, V13.0.88"
        /*0030*/ 	.string	"Build cuda_13.0.r13.0/compiler.36424714_0"
        /*0030*/ 	.string	"-arch sm_90a -m 64 "



//--------------------- .note.nv.cuinfo           --------------------------
	.section	.note.nv.cuinfo,"",@"SHT_NOTE"
	.sectionflags	@"SHF_NOTE_NV_CUINFO"
        /*0018*/ 	.short	0x0002
        /*001a*/ 	.short	0x005a
        /*001c*/ 	.short	0x0082
	.zero		2


//--------------------- .nv.info                  --------------------------
	.section	.nv.info,"",@"SHT_CUDA_INFO"
	.align	4


	//----- nvinfo : EIATTR_REGCOUNT
	.align		4
        /*0000*/ 	.byte	0x04, 0x2f
        /*0002*/ 	.short	(.L_12 - .L_11)
	.align		4
.L_11:
        /*0004*/ 	.word	index@(_ZN7cutlass13device_kernelINS_4gemm6kernel13GemmUniversalIN4cute5tupleIJiiiiEEENS1_10collective13CollectiveMmaINS1_40MainloopSm90TmaGmmaWarpSpecializedSparseILi8ENS5_IJNS4_1CILi1EEESB_SB_EEENS1_35KernelTmaWarpSpecializedCooperativeEEENS5_IJNSA_ILi256EEENSA_ILi64EEESG_EEENS_10bfloat16_tENS5_IJNS4_6LayoutINS5_IJiNS5_IJNSA_ILi2EEEiEEEiEEENS5_IJlNS5_IJSB_SK_EEElEEEEENSJ_INS5_IJNS5_IJNS5_IJNSA_ILi8EEESK_NSA_ILi4EEEEEEiEEENS5_IJNS5_IJNSA_ILi16EEESK_SK_EEEiEEEiEEENS5_IJNS5_IJNS5_IJSG_SU_NSA_ILi1024EEEEEENSA_ILi4096EEEEEENS5_IJNS5_IJSB_NSA_ILi512EEENSA_ILi32EEEEEElEEElEEEEEEEESI_NS5_IJlSB_lEEENS4_8TiledMMAINS4_8MMA_AtomIJNS4_4SM904GMMA6SPARSE28GMMA_64x64x32_F32BF16BF16_SSILNS1D_5MajorE0ELS1G_0ELNS1D_7ScaleInE1ELS1H_1ELNS1D_9SparseSelE0EEEEEENSJ_INS5_IJSK_SB_SB_EEENS5_IJSB_NSA_ILi0EEES1M_EEEEENS5_IJNS4_10UnderscoreES1P_S1P_EEEEENS4_13SM90_TMA_LOADENS4_14ComposedLayoutINS4_7SwizzleILi2ELi4ELi3EEENS4_25smem_sparse_ptr_flag_bitsILi2ELi16EEENSJ_INS5_IJNS5_IJSB_SQ_EEENS5_IJSK_S13_EEEEEENS5_IJNS5_IJS1M_SG_EEESN_EEEEEEEvNS4_8identityES1S_NS1T_INS1U_ILi3ELi4ELi3EEENS4_18smem_ptr_flag_bitsILi16EEENSJ_INS5_IJSQ_SG_EEENS5_IJSG_SB_EEEEEEEvS25_EENS_8epilogue10collective6detail29Sm90TmaWarpSpecializedAdapterINS2F_15DefaultEpilogueIfNS5_IJSB_llEEES2J_NS2E_6thread17LinearCombinationIfLi1EffLNS2K_9ScaleType4KindE0ELNS_15FloatRoundStyleE2EfEENS1_15EpilogueDefaultEEEEEvvEEEEvNT_6ParamsE)
        /*0008*/ 	.word	0x000000a8


	//----- nvinfo : EIATTR_FRAME_SIZE
	.align		4
.L_12:
        /*000c*/ 	.byte	0x04, 0x11
        /*000e*/ 	.short	(.L_14 - .L_13)
	.align		4
.L_13:
        /*0010*/ 	.word	index@(_ZN7cutlass13device_kernelINS_4gemm6kernel13GemmUniversalIN4cute5tupleIJiiiiEEENS1_10collective13CollectiveMmaINS1_40MainloopSm90TmaGmmaWarpSpecializedSparseILi8ENS5_IJNS4_1CILi1EEESB_SB_EEENS1_35KernelTmaWarpSpecializedCooperativeEEENS5_IJNSA_ILi256EEENSA_ILi64EEESG_EEENS_10bfloat16_tENS5_IJNS4_6LayoutINS5_IJiNS5_IJNSA_ILi2EEEiEEEiEEENS5_IJlNS5_IJSB_SK_EEElEEEEENSJ_INS5_IJNS5_IJNS5_IJNSA_ILi8EEESK_NSA_ILi4EEEEEEiEEENS5_IJNS5_IJNSA_ILi16EEESK_SK_EEEiEEEiEEENS5_IJNS5_IJNS5_IJSG_SU_NSA_ILi1024EEEEEENSA_ILi4096EEEEEENS5_IJNS5_IJSB_NSA_ILi512EEENSA_ILi32EEEEEElEEElEEEEEEEESI_NS5_IJlSB_lEEENS4_8TiledMMAINS4_8MMA_AtomIJNS4_4SM904GMMA6SPARSE28GMMA_64x64x32_F32BF16BF16_SSILNS1D_5MajorE0ELS1G_0ELNS1D_7ScaleInE1ELS1H_1ELNS1D_9SparseSelE0EEEEEENSJ_INS5_IJSK_SB_SB_EEENS5_IJSB_NSA_ILi0EEES1M_EEEEENS5_IJNS4_10UnderscoreES1P_S1P_EEEEENS4_13SM90_TMA_LOADENS4_14ComposedLayoutINS4_7SwizzleILi2ELi4ELi3EEENS4_25smem_sparse_ptr_flag_bitsILi2ELi16EEENSJ_INS5_IJNS5_IJSB_SQ_EEENS5_IJSK_S13_EEEEEENS5_IJNS5_IJS1M_SG_EEESN_EEEEEEEvNS4_8identityES1S_NS1T_INS1U_ILi3ELi4ELi3EEENS4_18smem_ptr_flag_bitsILi16EEENSJ_INS5_IJSQ_SG_EEENS5_IJSG_SB_EEEEEEEvS25_EENS_8epilogue10collective6detail29Sm90TmaWarpSpecializedAdapterINS2F_15DefaultEpilogueIfNS5_IJSB_llEEES2J_NS2E_6thread17LinearCombinationIfLi1EffLNS2K_9ScaleType4KindE0ELNS_15FloatRoundStyleE2EfEENS1_15EpilogueDefaultEEEEEvvEEEEvNT_6ParamsE)
        /*0014*/ 	.word	0x00000000


	//----- nvinfo : EIATTR_MIN_STACK_SIZE
	.align		4
.L_14:
        /*0018*/ 	.byte	0x04, 0x12
        /*001a*/ 	.short	(.L_16 - .L_15)
	.align		4
.L_15:
        /*001c*/ 	.word	index@(_ZN7cutlass13device_kernelINS_4gemm6kernel13GemmUniversalIN4cute5tupleIJiiiiEEENS1_10collective13CollectiveMmaINS1_40MainloopSm90TmaGmmaWarpSpecializedSparseILi8ENS5_IJNS4_1CILi1EEESB_SB_EEENS1_35KernelTmaWarpSpecializedCooperativeEEENS5_IJNSA_ILi256EEENSA_ILi64EEESG_EEENS_10bfloat16_tENS5_IJNS4_6LayoutINS5_IJiNS5_IJNSA_ILi2EEEiEEEiEEENS5_IJlNS5_IJSB_SK_EEElEEEEENSJ_INS5_IJNS5_IJNS5_IJNSA_ILi8EEESK_NSA_ILi4EEEEEEiEEENS5_IJNS5_IJNSA_ILi16EEESK_SK_EEEiEEEiEEENS5_IJNS5_IJNS5_IJSG_SU_NSA_ILi1024EEEEEENSA_ILi4096EEEEEENS5_IJNS5_IJSB_NSA_ILi512EEENSA_ILi32EEEEEElEEElEEEEEEEESI_NS5_IJlSB_lEEENS4_8TiledMMAINS4_8MMA_AtomIJNS4_4SM904GMMA6SPARSE28GMMA_64x64x32_F32BF16BF16_SSILNS1D_5MajorE0ELS1G_0ELNS1D_7ScaleInE1ELS1H_1ELNS1D_9SparseSelE0EEEEEENSJ_INS5_IJSK_SB_SB_EEENS5_IJSB_NSA_ILi0EEES1M_EEEEENS5_IJNS4_10UnderscoreES1P_S1P_EEEEENS4_13SM90_TMA_LOADENS4_14ComposedLayoutINS4_7SwizzleILi2ELi4ELi3EEENS4_25smem_sparse_ptr_flag_bitsILi2ELi16EEENSJ_INS5_IJNS5_IJSB_SQ_EEENS5_IJSK_S13_EEEEEENS5_IJNS5_IJS1M_SG_EEESN_EEEEEEEvNS4_8identityES1S_NS1T_INS1U_ILi3ELi4ELi3EEENS4_18smem_ptr_flag_bitsILi16EEENSJ_INS5_IJSQ_SG_EEENS5_IJSG_SB_EEEEEEEvS25_EENS_8epilogue10collective6detail29Sm90TmaWarpSpecializedAdapterINS2F_15DefaultEpilogueIfNS5_IJSB_llEEES2J_NS2E_6thread17LinearCombinationIfLi1EffLNS2K_9ScaleType4KindE0ELNS_15FloatRoundStyleE2EfEENS1_15EpilogueDefaultEEEEEvvEEEEvNT_6ParamsE)
        /*0020*/ 	.word	0x00000000
.L_16:


//--------------------- .nv.compat                --------------------------
	.section	.nv.compat,"",@"SHT_CUDA_COMPAT_INFO"
	.align	4
        /*0000*/ 	.byte	0x02, 0x09, 0x01, 0x00, 0x02, 0x02, 0x04, 0x00, 0x02, 0x05, 0x05, 0x00, 0x03, 0x07, 0x01, 0x01
        /*0010*/ 	.byte	0x02, 0x03, 0x01, 0x00, 0x02, 0x06, 0x01, 0x00, 0x04, 0x0b, 0x08, 0x00, 0x00, 0x00, 0x00, 0x00
        /*0020*/ 	.byte	0x00, 0x00, 0x00, 0x00


//--------------------- .nv.info._ZN7cutlass13device_kernelINS_4gemm6kernel13GemmUniversalIN4cute5tupleIJiiiiEEENS1_10collective13CollectiveMmaINS1_40MainloopSm90TmaGmmaWarpSpecializedSparseILi8ENS5_IJNS4_1CILi1EEESB_SB_EEENS1_35KernelTmaWarpSpecializedCooperativeEEENS5_IJNSA_ILi256EEENSA_ILi64EEESG_EEENS_10bfloat16_tENS5_IJNS4_6LayoutINS5_IJiNS5_IJNSA_ILi2EEEiEEEiEEENS5_IJlNS5_IJSB_SK_EEElEEEEENSJ_INS5_IJNS5_IJNS5_IJNSA_ILi8EEESK_NSA_ILi4EEEEEEiEEENS5_IJNS5_IJNSA_ILi16EEESK_SK_EEEiEEEiEEENS5_IJNS5_IJNS5_IJSG_SU_NSA_ILi1024EEEEEENSA_ILi4096EEEEEENS5_IJNS5_IJSB_NSA_ILi512EEENSA_ILi32EEEEEElEEElEEEEEEEESI_NS5_IJlSB_lEEENS4_8TiledMMAINS4_8MMA_AtomIJNS4_4SM904GMMA6SPARSE28GMMA_64x64x32_F32BF16BF16_SSILNS1D_5MajorE0ELS1G_0ELNS1D_7ScaleInE1ELS1H_1ELNS1D_9SparseSelE0EEEEEENSJ_INS5_IJSK_SB_SB_EEENS5_IJSB_NSA_ILi0EEES1M_EEEEENS5_IJNS4_10UnderscoreES1P_S1P_EEEEENS4_13SM90_TMA_LOADENS4_14ComposedLayoutINS4_7SwizzleILi2ELi4ELi3EEENS4_25smem_sparse_ptr_flag_bitsILi2ELi16EEENSJ_INS5_IJNS5_IJSB_SQ_EEENS5_IJSK_S13_EEEEEENS5_IJNS5_IJS1M_SG_EEESN_EEEEEEEvNS4_8identityES1S_NS1T_INS1U_ILi3ELi4ELi3EEENS4_18smem_ptr_flag_bitsILi16EEENSJ_INS5_IJSQ_SG_EEENS5_IJSG_SB_EEEEEEEvS25_EENS_8epilogue10collective6detail29Sm90TmaWarpSpecializedAdapterINS2F_15DefaultEpilogueIfNS5_IJSB_llEEES2J_NS2E_6thread17LinearCombinationIfLi1EffLNS2K_9ScaleType4KindE0ELNS_15FloatRoundStyleE2EfEENS1_15EpilogueDefaultEEEEEvvEEEEvNT_6ParamsE --------------------------
	.section	.nv.info._ZN7cutlass13device_kernelINS_4gemm6kernel13GemmUniversalIN4cute5tupleIJiiiiEEENS1_10collective13CollectiveMmaINS1_40MainloopSm90TmaGmmaWarpSpecializedSparseILi8ENS5_IJNS4_1CILi1EEESB_SB_EEENS1_35KernelTmaWarpSpecializedCooperativeEEENS5_IJNSA_ILi256EEENSA_ILi64EEESG_EEENS_10bfloat16_tENS5_IJNS4_6LayoutINS5_IJiNS5_IJNSA_ILi2EEEiEEEiEEENS5_IJlNS5_IJSB_SK_EEElEEEEENSJ_INS5_IJNS5_IJNS5_IJNSA_ILi8EEESK_NSA_ILi4EEEEEEiEEENS5_IJNS5_IJNSA_ILi16EEESK_SK_EEEiEEEiEEENS5_IJNS5_IJNS5_IJSG_SU_NSA_ILi1024EEEEEENSA_ILi4096EEEEEENS5_IJNS5_IJSB_NSA_ILi512EEENSA_ILi32EEEEEElEEElEEEEEEEESI_NS5_IJlSB_lEEENS4_8TiledMMAINS4_8MMA_AtomIJNS4_4SM904GMMA6SPARSE28GMMA_64x64x32_F32BF16BF16_SSILNS1D_5MajorE0ELS1G_0ELNS1D_7ScaleInE1ELS1H_1ELNS1D_9SparseSelE0EEEEEENSJ_INS5_IJSK_SB_SB_EEENS5_IJSB_NSA_ILi0EEES1M_EEEEENS5_IJNS4_10UnderscoreES1P_S1P_EEEEENS4_13SM90_TMA_LOADENS4_14ComposedLayoutINS4_7SwizzleILi2ELi4ELi3EEENS4_25smem_sparse_ptr_flag_bitsILi2ELi16EEENSJ_INS5_IJNS5_IJSB_SQ_EEENS5_IJSK_S13_EEEEEENS5_IJNS5_IJS1M_SG_EEESN_EEEEEEEvNS4_8identityES1S_NS1T_INS1U_ILi3ELi4ELi3EEENS4_18smem_ptr_flag_bitsILi16EEENSJ_INS5_IJSQ_SG_EEENS5_IJSG_SB_EEEEEEEvS25_EENS_8epilogue10collective6detail29Sm90TmaWarpSpecializedAdapterINS2F_15DefaultEpilogueIfNS5_IJSB_llEEES2J_NS2E_6thread17LinearCombinationIfLi1EffLNS2K_9ScaleType4KindE0ELNS_15FloatRoundStyleE2EfEENS1_15EpilogueDefaultEEEEEvvEEEEvNT_6ParamsE,"",@"SHT_CUDA_INFO"
	.sectionflags	@""
	.align	4


	//----- nvinfo : EIATTR_CUDA_API_VERSION
	.align		4
        /*0000*/ 	.byte	0x04, 0x37
        /*0002*/ 	.short	(.L_18 - .L_17)
.L_17:
        /*0004*/ 	.word	0x00000082


	//----- nvinfo : EIATTR_KPARAM_INFO
	.align		4
.L_18:
        /*0008*/ 	.byte	0x04, 0x17
        /*000a*/ 	.short	(.L_20 - .L_19)
.L_19:
        /*000c*/ 	.word	0x00000000
        /*0010*/ 	.short	0x0000
        /*0012*/ 	.short	0x0070
        /*0014*/ 	.byte	0x00, 0xf0, 0x01, 0x14


	//----- nvinfo : EIATTR_SPARSE_MMA_MASK
	.align		4
.L_20:
        /*0018*/ 	.byte	0x03, 0x50
        /*001a*/ 	.short	0x0002


	//----- nvinfo : EIATTR_MAXREG_COUNT
	.align		4
        /*001c*/ 	.byte	0x03, 0x1b
        /*001e*/ 	.short	0x00a8


	//----- nvinfo : EIATTR_NUM_BARRIERS
	.align		4
        /*0020*/ 	.byte	0x02, 0x4c
        /*0022*/ 	.byte	0x01
	.zero		1


	//----- nvinfo : EIATTR_MERCURY_ISA_VERSION
	.align		4
        /*0024*/ 	.byte	0x03, 0x5f
        /*0026*/ 	.short	0x0101


	//----- nvinfo : EIATTR_INT_WARP_WIDE_INSTR_OFFSETS
	.align		4
        /*0028*/ 	.byte	0x04, 0x31
        /*002a*/ 	.short	(.L_22 - .L_21)


	//   ....[0]....
.L_21:
        /*002c*/ 	.word	0x000004a0


	//   ....[1]....
        /*0030*/ 	.word	0x000004b0


	//   ....[2]....
        /*0034*/ 	.word	0x000005d0


	//----- nvinfo : EIATTR_COOP_GROUP_MASK_REGIDS
	.align		4
.L_22:
        /*0038*/ 	.byte	0x04, 0x29
        /*003a*/ 	.short	(.L_24 - .L_23)


	//   ....[0]....
.L_23:
        /*003c*/ 	.word	0xffffffff


	//   ....[1]....
        /*0040*/ 	.word	0xffffffff


	//   ....[2]....
        /*0044*/ 	.word	0xffffffff


	//   ....[3]....
        /*0048*/ 	.word	0xffffffff


	//   ....[4]....
        /*004c*/ 	.word	0xffffffff


	//----- nvinfo : EIATTR_COOP_GROUP_INSTR_OFFSETS
	.align		4
.L_24:
        /*0050*/ 	.byte	0x04, 0x28
        /*0052*/ 	.short	(.L_26 - .L_25)


	//   ....[0]....
.L_25:
        /*0054*/ 	.word	0x00000060


	//   ....[1]....
        /*0058*/ 	.word	0x00000070


	//   ....[2]....
        /*005c*/ 	.word	0x00000160


	//   ....[3]....
        /*0060*/ 	.word	0x000003a0


	//   ....[4]....
        /*0064*/ 	.word	0x000012c0


	//----- nvinfo : EIATTR_REG_RECONFIG
	.align		4
.L_26:
        /*0068*/ 	.byte	0x01, 0x54
	.zero		2


	//----- nvinfo : EIATTR_MBARRIER_INSTR_OFFSETS
	.align		4
        /*006c*/ 	.byte	0x04, 0x39
        /*006e*/ 	.short	(.L_28 - .L_27)


	//   ....[0]....
.L_27:
        /*0070*/ 	.word	0x00000280
        /*0074*/ 	.word	0x000000ff
        /*0078*/ 	.word	0x00000000
        /*007c*/ 	.short	0x0100
        /*007e*/ 	.byte	0x08
	.zero		1


	//   ....[1]....
        /*0080*/ 	.word	0x00000290
        /*0084*/ 	.word	0x000000ff
        /*0088*/ 	.word	0x00000040
        /*008c*/ 	.short	0x0100
        /*008e*/ 	.byte	0x08
	.zero		1


	//   ....[2]....
        /*0090*/ 	.word	0x000002a0
        /*0094*/ 	.word	0x000000ff
        /*0098*/ 	.word	0x00000008
        /*009c*/ 	.short	0x0100
        /*009e*/ 	.byte	0x08
	.zero		1


	//   ....[3]....
        /*00a0*/ 	.word	0x000002b0
        /*00a4*/ 	.word	0x000000ff
        /*00a8*/ 	.word	0x00000048
        /*00ac*/ 	.short	0x0100
        /*00ae*/ 	.byte	0x08
	.zero		1


	//   ....[4]....
        /*00b0*/ 	.word	0x000002c0
        /*00b4*/ 	.word	0x000000ff
        /*00b8*/ 	.word	0x00000010
        /*00bc*/ 	.short	0x0100
        /*00be*/ 	.byte	0x08
	.zero		1


	//   ....[5]....
        /*00c0*/ 	.word	0x000002d0
        /*00c4*/ 	.word	0x000000ff
        /*00c8*/ 	.word	0x00000050
        /*00cc*/ 	.short	0x0100
        /*00ce*/ 	.byte	0x08
	.zero		1


	//   ....[6]....
        /*00d0*/ 	.word	0x000002e0
        /*00d4*/ 	.word	0x000000ff
        /*00d8*/ 	.word	0x00000018
        /*00dc*/ 	.short	0x0100
        /*00de*/ 	.byte	0x08
	.zero		1


	//   ....[7]....
        /*00e0*/ 	.word	0x000002f0
        /*00e4*/ 	.word	0x000000ff
        /*00e8*/ 	.word	0x00000058
        /*00ec*/ 	.short	0x0100
        /*00ee*/ 	.byte	0x08
	.zero		1


	//   ....[8]....
        /*00f0*/ 	.word	0x00000300
        /*00f4*/ 	.word	0x000000ff
        /*00f8*/ 	.word	0x00000020
        /*00fc*/ 	.short	0x0100
        /*00fe*/ 	.byte	0x08
	.zero		1


	//   ....[9]....
        /*0100*/ 	.word	0x00000310
        /*0104*/ 	.word	0x000000ff
        /*0108*/ 	.word	0x00000060
        /*010c*/ 	.short	0x0100
        /*010e*/ 	.byte	0x08
	.zero		1


	//   ....[10]....
        /*0110*/ 	.word	0x00000320
        /*0114*/ 	.word	0x000000ff
        /*0118*/ 	.word	0x00000028
        /*011c*/ 	.short	0x0100
        /*011e*/ 	.byte	0x08
	.zero		1


	//   ....[11]....
        /*0120*/ 	.word	0x00000330
        /*0124*/ 	.word	0x000000ff
        /*0128*/ 	.word	0x00000068
        /*012c*/ 	.short	0x0100
        /*012e*/ 	.byte	0x08
	.zero		1


	//   ....[12]....
        /*0130*/ 	.word	0x00000340
        /*0134*/ 	.word	0x000000ff
        /*0138*/ 	.word	0x00000030
        /*013c*/ 	.short	0x0100
        /*013e*/ 	.byte	0x08
	.zero		1


	//   ....[13]....
        /*0140*/ 	.word	0x00000350
        /*0144*/ 	.word	0x000000ff
        /*0148*/ 	.word	0x00000070
        /*014c*/ 	.short	0x0100
        /*014e*/ 	.byte	0x08
	.zero		1


	//   ....[14]....
        /*0150*/ 	.word	0x00000360
        /*0154*/ 	.word	0x000000ff
        /*0158*/ 	.word	0x00000038
        /*015c*/ 	.short	0x0100
        /*015e*/ 	.byte	0x08
	.zero		1


	//   ....[15]....
        /*0160*/ 	.word	0x00000370
        /*0164*/ 	.word	0x000000ff
        /*0168*/ 	.word	0x00000078
        /*016c*/ 	.short	0x0100
        /*016e*/ 	.byte	0x08
	.zero		1


	//   ....[16]....
        /*0170*/ 	.word	0x00000660
        /*0174*/ 	.word	0x000000ff
        /*0178*/ 	.word	0x00000090
        /*017c*/ 	.short	0x0100
        /*017e*/ 	.byte	0x08
	.zero		1


	//   ....[17]....
        /*0180*/ 	.word	0x000006b0
        /*0184*/ 	.word	0x000000ff
        /*0188*/ 	.word	0x00000098
        /*018c*/ 	.short	0x0100
        /*018e*/ 	.byte	0x08
	.zero		1


	//   ....[18]....
        /*0190*/ 	.word	0x00001680
        /*0194*/ 	.word	0x000000ff
        /*0198*/ 	.word	0x00000000
        /*019c*/ 	.short	0x010a
        /*019e*/ 	.byte	0x08
	.zero		1


	//   ....[19]....
        /*01a0*/ 	.word	0x000016e0
        /*01a4*/ 	.word	0x000000ff
        /*01a8*/ 	.word	0x00000000
        /*01ac*/ 	.short	0x010a
        /*01ae*/ 	.byte	0x08
	.zero		1


	//   ....[20]....
        /*01b0*/ 	.word	0x00001900
        /*01b4*/ 	.word	0x00000009
        /*01b8*/ 	.word	0x00000000
        /*01bc*/ 	.short	0x0101
        /*01be*/ 	.byte	0x3f
	.zero		1


	//   ....[21]....
        /*01c0*/ 	.word	0x00007480
        /*01c4*/ 	.word	0x00000014
        /*01c8*/ 	.word	0x00000040
        /*01cc*/ 	.short	0x010a
        /*01ce*/ 	.byte	0x3f
	.zero		1


	//   ....[22]....
        /*01d0*/ 	.word	0x00007900
        /*01d4*/ 	.word	0x00000007
        /*01d8*/ 	.word	0x00000098
        /*01dc*/ 	.short	0x0101
        /*01de*/ 	.byte	0x3f
	.zero		1


	//   ....[23]....
        /*01e0*/ 	.word	0x00008000
        /*01e4*/ 	.word	0x00000007
        /*01e8*/ 	.word	0x00000000
        /*01ec*/ 	.short	0x010a
        /*01ee*/ 	.byte	0x3f
	.zero		1


	//   ....[24]....
        /*01f0*/ 	.word	0x00008080
        /*01f4*/ 	.word	0x00000009
        /*01f8*/ 	.word	0x00000000
        /*01fc*/ 	.short	0x010a
        /*01fe*/ 	.byte	0x3f
	.zero		1


	//   ....[25]....
        /*0200*/ 	.word	0x00008110
        /*0204*/ 	.word	0x00000006
        /*0208*/ 	.word	0x00000000
        /*020c*/ 	.short	0x010a
        /*020e*/ 	.byte	0x3f
	.zero		1


	//   ....[26]....
        /*0210*/ 	.word	0x000081a0
        /*0214*/ 	.word	0x00000009
        /*0218*/ 	.word	0x00000000
        /*021c*/ 	.short	0x010a
        /*021e*/ 	.byte	0x3f
	.zero		1


	//   ....[27]....
        /*0220*/ 	.word	0x00008230
        /*0224*/ 	.word	0x00000006
        /*0228*/ 	.word	0x00000000
        /*022c*/ 	.short	0x010a
        /*022e*/ 	.byte	0x3f
	.zero		1


	//   ....[28]....
        /*0230*/ 	.word	0x000082c0
        /*0234*/ 	.word	0x00000009
        /*0238*/ 	.word	0x00000000
        /*023c*/ 	.short	0x010a
        /*023e*/ 	.byte	0x3f
	.zero		1


	//   ....[29]....
        /*0240*/ 	.word	0x00008350
        /*0244*/ 	.word	0x00000006
        /*0248*/ 	.word	0x00000000
        /*024c*/ 	.short	0x010a
        /*024e*/ 	.byte	0x3f
	.zero		1


	//   ....[30]....
        /*0250*/ 	.word	0x000083e0
        /*0254*/ 	.word	0x00000003
        /*0258*/ 	.word	0x00000000
        /*025c*/ 	.short	0x010a
        /*025e*/ 	.byte	0x3f
	.zero		1


	//   ....[31]....
        /*0260*/ 	.word	0x00008450
        /*0264*/ 	.word	0x0000000c
        /*0268*/ 	.word	0x00000000
        /*026c*/ 	.short	0x010a
        /*026e*/ 	.byte	0x3f
	.zero		1


	//   ....[32]....
        /*0270*/ 	.word	0x00008520
        /*0274*/ 	.word	0x00000014
        /*0278*/ 	.word	0x00000040
        /*027c*/ 	.short	0x010a
        /*027e*/ 	.byte	0x3f
	.zero		1


	//   ....[33]....
        /*0280*/ 	.word	0x00008600
        /*0284*/ 	.word	0x00000007
        /*0288*/ 	.word	0x00000000
        /*028c*/ 	.short	0x010a
        /*028e*/ 	.byte	0x3f
	.zero		1


	//   ....[34]....
        /*0290*/ 	.word	0x00008650
        /*0294*/ 	.word	0x00000009
        /*0298*/ 	.word	0x00000000
        /*029c*/ 	.short	0x010a
        /*029e*/ 	.byte	0x3f
	.zero		1


	//   ....[35]....
        /*02a0*/ 	.word	0x000086a0
        /*02a4*/ 	.word	0x00000006
        /*02a8*/ 	.word	0x00000000
        /*02ac*/ 	.short	0x010a
        /*02ae*/ 	.byte	0x3f
	.zero		1


	//   ....[36]....
        /*02b0*/ 	.word	0x000086f0
        /*02b4*/ 	.word	0x00000009
        /*02b8*/ 	.word	0x00000000
        /*02bc*/ 	.short	0x010a
        /*02be*/ 	.byte	0x3f
	.zero		1


	//   ....[37]....
        /*02c0*/ 	.word	0x00008740
        /*02c4*/ 	.word	0x00000006
        /*02c8*/ 	.word	0x00000000
        /*02cc*/ 	.short	0x010a
        /*02ce*/ 	.byte	0x3f
	.zero		1


	//   ....[38]....
        /*02d0*/ 	.word	0x00008790
        /*02d4*/ 	.word	0x00000009
        /*02d8*/ 	.word	0x00000000
        /*02dc*/ 	.short	0x010a
        /*02de*/ 	.byte	0x3f
	.zero		1


	//   ....[39]....
        /*02e0*/ 	.word	0x000087e0
        /*02e4*/ 	.word	0x00000006
        /*02e8*/ 	.word	0x00000000
        /*02ec*/ 	.short	0x010a
        /*02ee*/ 	.byte	0x3f
	.zero		1


	//----- nvinfo : EIATTR_NUM_MBARRIERS
	.align		4
.L_28:
        /*02f0*/ 	.byte	0x03, 0x38
        /*02f2*/ 	.short	0x0012


	//----- nvinfo : EIATTR_EXIT_INSTR_OFFSETS
	.align		4
        /*02f4*/ 	.byte	0x04, 0x1c
        /*02f6*/ 	.short	(.L_30 - .L_29)


	//   ....[0]....
.L_29:
        /*02f8*/ 	.word	0x00000750


	//   ....[1]....
        /*02fc*/ 	.word	0x00001010


	//   ....[2]....
        /*0300*/ 	.word	0x00006b50


	//   ....[3]....
        /*0304*/ 	.word	0x00007180


	//   ....[4]....
        /*0308*/ 	.word	0x00008430


	//----- nvinfo : EIATTR_MAX_THREADS
	.align		4
.L_30:
        /*030c*/ 	.byte	0x04, 0x05
        /*030e*/ 	.short	(.L_32 - .L_31)
.L_31:
        /*0310*/ 	.word	0x00000180
        /*0314*/ 	.word	0x00000001
        /*0318*/ 	.word	0x00000001


	//----- nvinfo : EIATTR_CRS_STACK_SIZE
	.align		4
.L_32:
        /*031c*/ 	.byte	0x04, 0x1e
        /*031e*/ 	.short	(.L_34 - .L_33)
.L_33:
        /*0320*/ 	.word	0x00000000


	//----- nvinfo : EIATTR_CBANK_PARAM_SIZE
	.align		4
.L_34:
        /*0324*/ 	.byte	0x03, 0x19
        /*0326*/ 	.short	0x0570


	//----- nvinfo : EIATTR_PARAM_CBANK
	.align		4
        /*0328*/ 	.byte	0x04, 0x0a
        /*032a*/ 	.short	(.L_36 - .L_35)
	.align		4
.L_35:
        /*032c*/ 	.word	index@(.nv.constant0._ZN7cutlass13device_kernelINS_4gemm6kernel13GemmUniversalIN4cute5tupleIJiiiiEEENS1_10collective13CollectiveMmaINS1_40MainloopSm90TmaGmmaWarpSpecializedSparseILi8ENS5_IJNS4_1CILi1EEESB_SB_EEENS1_35KernelTmaWarpSpecializedCooperativeEEENS5_IJNSA_ILi256EEENSA_ILi64EEESG_EEENS_10bfloat16_tENS5_IJNS4_6LayoutINS5_IJiNS5_IJNSA_ILi2EEEiEEEiEEENS5_IJlNS5_IJSB_SK_EEElEEEEENSJ_INS5_IJNS5_IJNS5_IJNSA_ILi8EEESK_NSA_ILi4EEEEEEiEEENS5_IJNS5_IJNSA_ILi16EEESK_SK_EEEiEEEiEEENS5_IJNS5_IJNS5_IJSG_SU_NSA_ILi1024EEEEEENSA_ILi4096EEEEEENS5_IJNS5_IJSB_NSA_ILi512EEENSA_ILi32EEEEEElEEElEEEEEEEESI_NS5_IJlSB_lEEENS4_8TiledMMAINS4_8MMA_AtomIJNS4_4SM904GMMA6SPARSE28GMMA_64x64x32_F32BF16BF16_SSILNS1D_5MajorE0ELS1G_0ELNS1D_7ScaleInE1ELS1H_1ELNS1D_9SparseSelE0EEEEEENSJ_INS5_IJSK_SB_SB_EEENS5_IJSB_NSA_ILi0EEES1M_EEEEENS5_IJNS4_10UnderscoreES1P_S1P_EEEEENS4_13SM90_TMA_LOADENS4_14ComposedLayoutINS4_7SwizzleILi2ELi4ELi3EEENS4_25smem_sparse_ptr_flag_bitsILi2ELi16EEENSJ_INS5_IJNS5_IJSB_SQ_EEENS5_IJSK_S13_EEEEEENS5_IJNS5_IJS1M_SG_EEESN_EEEEEEEvNS4_8identityES1S_NS1T_INS1U_ILi3ELi4ELi3EEENS4_18smem_ptr_flag_bitsILi16EEENSJ_INS5_IJSQ_SG_EEENS5_IJSG_SB_EEEEEEEvS25_EENS_8epilogue10collective6detail29Sm90TmaWarpSpecializedAdapterINS2F_15DefaultEpilogueIfNS5_IJSB_llEEES2J_NS2E_6thread17LinearCombinationIfLi1EffLNS2K_9ScaleType4KindE0ELNS_15FloatRoundStyleE2EfEENS1_15EpilogueDefaultEEEEEvvEEEEvNT_6ParamsE)
        /*0330*/ 	.short	0x0210
        /*0332*/ 	.short	0x0570


	//----- nvinfo : EIATTR_SW_WAR
	.align		4
.L_36:
        /*0334*/ 	.byte	0x04, 0x36
        /*0336*/ 	.short	(.L_38 - .L_37)
.L_37:
        /*0338*/ 	.word	0x00000008
.L_38:


//--------------------- .nv.callgraph             --------------------------
	.section	.nv.callgraph,"",@"SHT_CUDA_CALLGRAPH"
	.align	4
	.sectionentsize	8
	.align		4
        /*0000*/ 	.word	0x00000000
	.align		4
        /*0004*/ 	.word	0xffffffff
	.align		4
        /*0008*/ 	.word	0x00000000
	.align		4
        /*000c*/ 	.word	0xfffffffe
	.align		4
        /*0010*/ 	.word	0x00000000
	.align		4
        /*0014*/ 	.word	0xfffffffd
	.align		4
        /*0018*/ 	.word	0x00000000
	.align		4
        /*001c*/ 	.word	0xfffffffc


//--------------------- .nv.constant4             --------------------------
	.section	.nv.constant4,"a",@progbits
	.align	8
	.align		8
.nv.constant4:
        /*0000*/ 	.dword	_ZN39_INTERNAL_87f1fc9e_4_k_cu_7c9d4460_27384cuda3std3__45__cpo5beginE
	.align		8
        /*0008*/ 	.dword	_ZN39_INTERNAL_87f1fc9e_4_k_cu_7c9d4460_27384cuda3std3__45__cpo3endE
	.align		8
        /*0010*/ 	.dword	_ZN39_INTERNAL_87f1fc9e_4_k_cu_7c9d4460_27384cuda3std3__45__cpo6cbeginE
	.align		8
        /*0018*/ 	.dword	_ZN39_INTERNAL_87f1fc9e_4_k_cu_7c9d4460_27384cuda3std3__45__cpo4cendE
	.align		8
        /*0020*/ 	.dword	_ZN39_INTERNAL_87f1fc9e_4_k_cu_7c9d4460_27384cuda3std3__441_GLOBAL__N__87f1fc9e_4_k_cu_7c9d4460_27386ignoreE
	.align		8
        /*0028*/ 	.dword	_ZN39_INTERNAL_87f1fc9e_4_k_cu_7c9d4460_27384cuda3std3__419piecewise_constructE
	.align		8
        /*0030*/ 	.dword	_ZN39_INTERNAL_87f1fc9e_4_k_cu_7c9d4460_27384cuda3std3__48in_placeE
	.align		8
        /*0038*/ 	.dword	_ZN39_INTERNAL_87f1fc9e_4_k_cu_7c9d4460_27384cuda3std6ranges3__45__cpo4swapE
	.align		8
        /*0040*/ 	.dword	_ZN39_INTERNAL_87f1fc9e_4_k_cu_7c9d4460_27384cuda3std6ranges3__45__cpo9iter_moveE
	.align		8
        /*0048*/ 	.dword	_ZN39_INTERNAL_87f1fc9e_4_k_cu_7c9d4460_27384cute7productE
	.align		8
        /*0050*/ 	.dword	_ZN39_INTERNAL_87f1fc9e_4_k_cu_7c9d4460_27384cute1_E


//--------------------- .text._ZN7cutlass13device_kernelINS_4gemm6kernel13GemmUniversalIN4cute5tupleIJiiiiEEENS1_10collective13CollectiveMmaINS1_40MainloopSm90TmaGmmaWarpSpecializedSparseILi8ENS5_IJNS4_1CILi1EEESB_SB_EEENS1_35KernelTmaWarpSpecializedCooperativeEEENS5_IJNSA_ILi256EEENSA_ILi64EEESG_EEENS_10bfloat16_tENS5_IJNS4_6LayoutINS5_IJiNS5_IJNSA_ILi2EEEiEEEiEEENS5_IJlNS5_IJSB_SK_EEElEEEEENSJ_INS5_IJNS5_IJNS5_IJNSA_ILi8EEESK_NSA_ILi4EEEEEEiEEENS5_IJNS5_IJNSA_ILi16EEESK_SK_EEEiEEEiEEENS5_IJNS5_IJNS5_IJSG_SU_NSA_ILi1024EEEEEENSA_ILi4096EEEEEENS5_IJNS5_IJSB_NSA_ILi512EEENSA_ILi32EEEEEElEEElEEEEEEEESI_NS5_IJlSB_lEEENS4_8TiledMMAINS4_8MMA_AtomIJNS4_4SM904GMMA6SPARSE28GMMA_64x64x32_F32BF16BF16_SSILNS1D_5MajorE0ELS1G_0ELNS1D_7ScaleInE1ELS1H_1ELNS1D_9SparseSelE0EEEEEENSJ_INS5_IJSK_SB_SB_EEENS5_IJSB_NSA_ILi0EEES1M_EEEEENS5_IJNS4_10UnderscoreES1P_S1P_EEEEENS4_13SM90_TMA_LOADENS4_14ComposedLayoutINS4_7SwizzleILi2ELi4ELi3EEENS4_25smem_sparse_ptr_flag_bitsILi2ELi16EEENSJ_INS5_IJNS5_IJSB_SQ_EEENS5_IJSK_S13_EEEEEENS5_IJNS5_IJS1M_SG_EEESN_EEEEEEEvNS4_8identityES1S_NS1T_INS1U_ILi3ELi4ELi3EEENS4_18smem_ptr_flag_bitsILi16EEENSJ_INS5_IJSQ_SG_EEENS5_IJSG_SB_EEEEEEEvS25_EENS_8epilogue10collective6detail29Sm90TmaWarpSpecializedAdapterINS2F_15DefaultEpilogueIfNS5_IJSB_llEEES2J_NS2E_6thread17LinearCombinationIfLi1EffLNS2K_9ScaleType4KindE0ELNS_15FloatRoundStyleE2EfEENS1_15EpilogueDefaultEEEEEvvEEEEvNT_6ParamsE --------------------------
	.section	.text._ZN7cutlass13device_kernelINS_4gemm6kernel13GemmUniversalIN4cute5tupleIJiiiiEEENS1_10collective13CollectiveMmaINS1_40MainloopSm90TmaGmmaWarpSpecializedSparseILi8ENS5_IJNS4_1CILi1EEESB_SB_EEENS1_35KernelTmaWarpSpecializedCooperativeEEENS5_IJNSA_ILi256EEENSA_ILi64EEESG_EEENS_10bfloat16_tENS5_IJNS4_6LayoutINS5_IJiNS5_IJNSA_ILi2EEEiEEEiEEENS5_IJlNS5_IJSB_SK_EEElEEEEENSJ_INS5_IJNS5_IJNS5_IJNSA_ILi8EEESK_NSA_ILi4EEEEEEiEEENS5_IJNS5_IJNSA_ILi16EEESK_SK_EEEiEEEiEEENS5_IJNS5_IJNS5_IJSG_SU_NSA_ILi1024EEEEEENSA_ILi4096EEEEEENS5_IJNS5_IJSB_NSA_ILi512EEENSA_ILi32EEEEEElEEElEEEEEEEESI_NS5_IJlSB_lEEENS4_8TiledMMAINS4_8MMA_AtomIJNS4_4SM904GMMA6SPARSE28GMMA_64x64x32_F32BF16BF16_SSILNS1D_5MajorE0ELS1G_0ELNS1D_7ScaleInE1ELS1H_1ELNS1D_9SparseSelE0EEEEEENSJ_INS5_IJSK_SB_SB_EEENS5_IJSB_NSA_ILi0EEES1M_EEEEENS5_IJNS4_10UnderscoreES1P_S1P_EEEEENS4_13SM90_TMA_LOADENS4_14ComposedLayoutINS4_7SwizzleILi2ELi4ELi3EEENS4_25smem_sparse_ptr_flag_bitsILi2ELi16EEENSJ_INS5_IJNS5_IJSB_SQ_EEENS5_IJSK_S13_EEEEEENS5_IJNS5_IJS1M_SG_EEESN_EEEEEEEvNS4_8identityES1S_NS1T_INS1U_ILi3ELi4ELi3EEENS4_18smem_ptr_flag_bitsILi16EEENSJ_INS5_IJSQ_SG_EEENS5_IJSG_SB_EEEEEEEvS25_EENS_8epilogue10collective6detail29Sm90TmaWarpSpecializedAdapterINS2F_15DefaultEpilogueIfNS5_IJSB_llEEES2J_NS2E_6thread17LinearCombinationIfLi1EffLNS2K_9ScaleType4KindE0ELNS_15FloatRoundStyleE2EfEENS1_15EpilogueDefaultEEEEEvvEEEEvNT_6ParamsE,"ax",@progbits
	.align	128
.text._ZN7cutlass13device_kernelINS_4gemm6kernel13GemmUniversalIN4cute5tupleIJiiiiEEENS1_10collective13CollectiveMmaINS1_40MainloopSm90TmaGmmaWarpSpecializedSparseILi8ENS5_IJNS4_1CILi1EEESB_SB_EEENS1_35KernelTmaWarpSpecializedCooperativeEEENS5_IJNSA_ILi256EEENSA_ILi64EEESG_EEENS_10bfloat16_tENS5_IJNS4_6LayoutINS5_IJiNS5_IJNSA_ILi2EEEiEEEiEEENS5_IJlNS5_IJSB_SK_EEElEEEEENSJ_INS5_IJNS5_IJNS5_IJNSA_ILi8EEESK_NSA_ILi4EEEEEEiEEENS5_IJNS5_IJNSA_ILi16EEESK_SK_EEEiEEEiEEENS5_IJNS5_IJNS5_IJSG_SU_NSA_ILi1024EEEEEENSA_ILi4096EEEEEENS5_IJNS5_IJSB_NSA_ILi512EEENSA_ILi32EEEEEElEEElEEEEEEEESI_NS5_IJlSB_lEEENS4_8TiledMMAINS4_8MMA_AtomIJNS4_4SM904GMMA6SPARSE28GMMA_64x64x32_F32BF16BF16_SSILNS1D_5MajorE0ELS1G_0ELNS1D_7ScaleInE1ELS1H_1ELNS1D_9SparseSelE0EEEEEENSJ_INS5_IJSK_SB_SB_EEENS5_IJSB_NSA_ILi0EEES1M_EEEEENS5_IJNS4_10UnderscoreES1P_S1P_EEEEENS4_13SM90_TMA_LOADENS4_14ComposedLayoutINS4_7SwizzleILi2ELi4ELi3EEENS4_25smem_sparse_ptr_flag_bitsILi2ELi16EEENSJ_INS5_IJNS5_IJSB_SQ_EEENS5_IJSK_S13_EEEEEENS5_IJNS5_IJS1M_SG_EEESN_EEEEEEEvNS4_8identityES1S_NS1T_INS1U_ILi3ELi4ELi3EEENS4_18smem_ptr_flag_bitsILi16EEENSJ_INS5_IJSQ_SG_EEENS5_IJSG_SB_EEEEEEEvS25_EENS_8epilogue10collective6detail29Sm90TmaWarpSpecializedAdapterINS2F_15DefaultEpilogueIfNS5_IJSB_llEEES2J_NS2E_6thread17LinearCombinationIfLi1EffLNS2K_9ScaleType4KindE0ELNS_15FloatRoundStyleE2EfEENS1_15EpilogueDefaultEEEEEvvEEEEvNT_6ParamsE:
        .type           _ZN7cutlass13device_kernelINS_4gemm6kernel13GemmUniversalIN4cute5tupleIJiiiiEEENS1_10collective13CollectiveMmaINS1_40MainloopSm90TmaGmmaWarpSpecializedSparseILi8ENS5_IJNS4_1CILi1EEESB_SB_EEENS1_35KernelTmaWarpSpecializedCooperativeEEENS5_IJNSA_ILi256EEENSA_ILi64EEESG_EEENS_10bfloat16_tENS5_IJNS4_6LayoutINS5_IJiNS5_IJNSA_ILi2EEEiEEEiEEENS5_IJlNS5_IJSB_SK_EEElEEEEENSJ_INS5_IJNS5_IJNS5_IJNSA_ILi8EEESK_NSA_ILi4EEEEEEiEEENS5_IJNS5_IJNSA_ILi16EEESK_SK_EEEiEEEiEEENS5_IJNS5_IJNS5_IJSG_SU_NSA_ILi1024EEEEEENSA_ILi4096EEEEEENS5_IJNS5_IJSB_NSA_ILi512EEENSA_ILi32EEEEEElEEElEEEEEEEESI_NS5_IJlSB_lEEENS4_8TiledMMAINS4_8MMA_AtomIJNS4_4SM904GMMA6SPARSE28GMMA_64x64x32_F32BF16BF16_SSILNS1D_5MajorE0ELS1G_0ELNS1D_7ScaleInE1ELS1H_1ELNS1D_9SparseSelE0EEEEEENSJ_INS5_IJSK_SB_SB_EEENS5_IJSB_NSA_ILi0EEES1M_EEEEENS5_IJNS4_10UnderscoreES1P_S1P_EEEEENS4_13SM90_TMA_LOADENS4_14ComposedLayoutINS4_7SwizzleILi2ELi4ELi3EEENS4_25smem_sparse_ptr_flag_bitsILi2ELi16EEENSJ_INS5_IJNS5_IJSB_SQ_EEENS5_IJSK_S13_EEEEEENS5_IJNS5_IJS1M_SG_EEESN_EEEEEEEvNS4_8identityES1S_NS1T_INS1U_ILi3ELi4ELi3EEENS4_18smem_ptr_flag_bitsILi16EEENSJ_INS5_IJSQ_SG_EEENS5_IJSG_SB_EEEEEEEvS25_EENS_8epilogue10collective6detail29Sm90TmaWarpSpecializedAdapterINS2F_15DefaultEpilogueIfNS5_IJSB_llEEES2J_NS2E_6thread17LinearCombinationIfLi1EffLNS2K_9ScaleType4KindE0ELNS_15FloatRoundStyleE2EfEENS1_15EpilogueDefaultEEEEEvvEEEEvNT_6ParamsE,@function
        .size           _ZN7cutlass13device_kernelINS_4gemm6kernel13GemmUniversalIN4cute5tupleIJiiiiEEENS1_10collective13CollectiveMmaINS1_40MainloopSm90TmaGmmaWarpSpecializedSparseILi8ENS5_IJNS4_1CILi1EEESB_SB_EEENS1_35KernelTmaWarpSpecializedCooperativeEEENS5_IJNSA_ILi256EEENSA_ILi64EEESG_EEENS_10bfloat16_tENS5_IJNS4_6LayoutINS5_IJiNS5_IJNSA_ILi2EEEiEEEiEEENS5_IJlNS5_IJSB_SK_EEElEEEEENSJ_INS5_IJNS5_IJNS5_IJNSA_ILi8EEESK_NSA_ILi4EEEEEEiEEENS5_IJNS5_IJNSA_ILi16EEESK_SK_EEEiEEEiEEENS5_IJNS5_IJNS5_IJSG_SU_NSA_ILi1024EEEEEENSA_ILi4096EEEEEENS5_IJNS5_IJSB_NSA_ILi512EEENSA_ILi32EEEEEElEEElEEEEEEEESI_NS5_IJlSB_lEEENS4_8TiledMMAINS4_8MMA_AtomIJNS4_4SM904GMMA6SPARSE28GMMA_64x64x32_F32BF16BF16_SSILNS1D_5MajorE0ELS1G_0ELNS1D_7ScaleInE1ELS1H_1ELNS1D_9SparseSelE0EEEEEENSJ_INS5_IJSK_SB_SB_EEENS5_IJSB_NSA_ILi0EEES1M_EEEEENS5_IJNS4_10UnderscoreES1P_S1P_EEEEENS4_13SM90_TMA_LOADENS4_14ComposedLayoutINS4_7SwizzleILi2ELi4ELi3EEENS4_25smem_sparse_ptr_flag_bitsILi2ELi16EEENSJ_INS5_IJNS5_IJSB_SQ_EEENS5_IJSK_S13_EEEEEENS5_IJNS5_IJS1M_SG_EEESN_EEEEEEEvNS4_8identityES1S_NS1T_INS1U_ILi3ELi4ELi3EEENS4_18smem_ptr_flag_bitsILi16EEENSJ_INS5_IJSQ_SG_EEENS5_IJSG_SB_EEEEEEEvS25_EENS_8epilogue10collective6detail29Sm90TmaWarpSpecializedAdapterINS2F_15DefaultEpilogueIfNS5_IJSB_llEEES2J_NS2E_6thread17LinearCombinationIfLi1EffLNS2K_9ScaleType4KindE0ELNS_15FloatRoundStyleE2EfEENS1_15EpilogueDefaultEEEEEvvEEEEvNT_6ParamsE,(.L_x_194 - _ZN7cutlass13device_kernelINS_4gemm6kernel13GemmUniversalIN4cute5tupleIJiiiiEEENS1_10collective13CollectiveMmaINS1_40MainloopSm90TmaGmmaWarpSpecializedSparseILi8ENS5_IJNS4_1CILi1EEESB_SB_EEENS1_35KernelTmaWarpSpecializedCooperativeEEENS5_IJNSA_ILi256EEENSA_ILi64EEESG_EEENS_10bfloat16_tENS5_IJNS4_6LayoutINS5_IJiNS5_IJNSA_ILi2EEEiEEEiEEENS5_IJlNS5_IJSB_SK_EEElEEEEENSJ_INS5_IJNS5_IJNS5_IJNSA_ILi8EEESK_NSA_ILi4EEEEEEiEEENS5_IJNS5_IJNSA_ILi16EEESK_SK_EEEiEEEiEEENS5_IJNS5_IJNS5_IJSG_SU_NSA_ILi1024EEEEEENSA_ILi4096EEEEEENS5_IJNS5_IJSB_NSA_ILi512EEENSA_ILi32EEEEEElEEElEEEEEEEESI_NS5_IJlSB_lEEENS4_8TiledMMAINS4_8MMA_AtomIJNS4_4SM904GMMA6SPARSE28GMMA_64x64x32_F32BF16BF16_SSILNS1D_5MajorE0ELS1G_0ELNS1D_7ScaleInE1ELS1H_1ELNS1D_9SparseSelE0EEEEEENSJ_INS5_IJSK_SB_SB_EEENS5_IJSB_NSA_ILi0EEES1M_EEEEENS5_IJNS4_10UnderscoreES1P_S1P_EEEEENS4_13SM90_TMA_LOADENS4_14ComposedLayoutINS4_7SwizzleILi2ELi4ELi3EEENS4_25smem_sparse_ptr_flag_bitsILi2ELi16EEENSJ_INS5_IJNS5_IJSB_SQ_EEENS5_IJSK_S13_EEEEEENS5_IJNS5_IJS1M_SG_EEESN_EEEEEEEvNS4_8identityES1S_NS1T_INS1U_ILi3ELi4ELi3EEENS4_18smem_ptr_flag_bitsILi16EEENSJ_INS5_IJSQ_SG_EEENS5_IJSG_SB_EEEEEEEvS25_EENS_8epilogue10collective6detail29Sm90TmaWarpSpecializedAdapterINS2F_15DefaultEpilogueIfNS5_IJSB_llEEES2J_NS2E_6thread17LinearCombinationIfLi1EffLNS2K_9ScaleType4KindE0ELNS_15FloatRoundStyleE2EfEENS1_15EpilogueDefaultEEEEEvvEEEEvNT_6ParamsE)
        .other          _ZN7cutlass13device_kernelINS_4gemm6kernel13GemmUniversalIN4cute5tupleIJiiiiEEENS1_10collective13CollectiveMmaINS1_40MainloopSm90TmaGmmaWarpSpecializedSparseILi8ENS5_IJNS4_1CILi1EEESB_SB_EEENS1_35KernelTmaWarpSpecializedCooperativeEEENS5_IJNSA_ILi256EEENSA_ILi64EEESG_EEENS_10bfloat16_tENS5_IJNS4_6LayoutINS5_IJiNS5_IJNSA_ILi2EEEiEEEiEEENS5_IJlNS5_IJSB_SK_EEElEEEEENSJ_INS5_IJNS5_IJNS5_IJNSA_ILi8EEESK_NSA_ILi4EEEEEEiEEENS5_IJNS5_IJNSA_ILi16EEESK_SK_EEEiEEEiEEENS5_IJNS5_IJNS5_IJSG_SU_NSA_ILi1024EEEEEENSA_ILi4096EEEEEENS5_IJNS5_IJSB_NSA_ILi512EEENSA_ILi32EEEEEElEEElEEEEEEEESI_NS5_IJlSB_lEEENS4_8TiledMMAINS4_8MMA_AtomIJNS4_4SM904GMMA6SPARSE28GMMA_64x64x32_F32BF16BF16_SSILNS1D_5MajorE0ELS1G_0ELNS1D_7ScaleInE1ELS1H_1ELNS1D_9SparseSelE0EEEEEENSJ_INS5_IJSK_SB_SB_EEENS5_IJSB_NSA_ILi0EEES1M_EEEEENS5_IJNS4_10UnderscoreES1P_S1P_EEEEENS4_13SM90_TMA_LOADENS4_14ComposedLayoutINS4_7SwizzleILi2ELi4ELi3EEENS4_25smem_sparse_ptr_flag_bitsILi2ELi16EEENSJ_INS5_IJNS5_IJSB_SQ_EEENS5_IJSK_S13_EEEEEENS5_IJNS5_IJS1M_SG_EEESN_EEEEEEEvNS4_8identityES1S_NS1T_INS1U_ILi3ELi4ELi3EEENS4_18smem_ptr_flag_bitsILi16EEENSJ_INS5_IJSQ_SG_EEENS5_IJSG_SB_EEEEEEEvS25_EENS_8epilogue10collective6detail29Sm90TmaWarpSpecializedAdapterINS2F_15DefaultEpilogueIfNS5_IJSB_llEEES2J_NS2E_6thread17LinearCombinationIfLi1EffLNS2K_9ScaleType4KindE0ELNS_15FloatRoundStyleE2EfEENS1_15EpilogueDefaultEEEEEvvEEEEvNT_6ParamsE,@"STO_CUDA_ENTRY STV_DEFAULT"
_ZN7cutlass13device_kernelINS_4gemm6kernel13GemmUniversalIN4cute5tupleIJiiiiEEENS1_10collective13CollectiveMmaINS1_40MainloopSm90TmaGmmaWarpSpecializedSparseILi8ENS5_IJNS4_1CILi1EEESB_SB_EEENS1_35KernelTmaWarpSpecializedCooperativeEEENS5_IJNSA_ILi256EEENSA_ILi64EEESG_EEENS_10bfloat16_tENS5_IJNS4_6LayoutINS5_IJiNS5_IJNSA_ILi2EEEiEEEiEEENS5_IJlNS5_IJSB_SK_EEElEEEEENSJ_INS5_IJNS5_IJNS5_IJNSA_ILi8EEESK_NSA_ILi4EEEEEEiEEENS5_IJNS5_IJNSA_ILi16EEESK_SK_EEEiEEEiEEENS5_IJNS5_IJNS5_IJSG_SU_NSA_ILi1024EEEEEENSA_ILi4096EEEEEENS5_IJNS5_IJSB_NSA_ILi512EEENSA_ILi32EEEEEElEEElEEEEEEEESI_NS5_IJlSB_lEEENS4_8TiledMMAINS4_8MMA_AtomIJNS4_4SM904GMMA6SPARSE28GMMA_64x64x32_F32BF16BF16_SSILNS1D_5MajorE0ELS1G_0ELNS1D_7ScaleInE1ELS1H_1ELNS1D_9SparseSelE0EEEEEENSJ_INS5_IJSK_SB_SB_EEENS5_IJSB_NSA_ILi0EEES1M_EEEEENS5_IJNS4_10UnderscoreES1P_S1P_EEEEENS4_13SM90_TMA_LOADENS4_14ComposedLayoutINS4_7SwizzleILi2ELi4ELi3EEENS4_25smem_sparse_ptr_flag_bitsILi2ELi16EEENSJ_INS5_IJNS5_IJSB_SQ_EEENS5_IJSK_S13_EEEEEENS5_IJNS5_IJS1M_SG_EEESN_EEEEEEEvNS4_8identityES1S_NS1T_INS1U_ILi3ELi4ELi3EEENS4_18smem_ptr_flag_bitsILi16EEENSJ_INS5_IJSQ_SG_EEENS5_IJSG_SB_EEEEEEEvS25_EENS_8epilogue10collective6detail29Sm90TmaWarpSpecializedAdapterINS2F_15DefaultEpilogueIfNS5_IJSB_llEEES2J_NS2E_6thread17LinearCombinationIfLi1EffLNS2K_9ScaleType4KindE0ELNS_15FloatRoundStyleE2EfEENS1_15EpilogueDefaultEEEEEvvEEEEvNT_6ParamsE:
[----:B------:R-:W-:Y:S01]  /*0000*/  LDC R1, c[0x0][0x28] ;  /* 0x00000a00ff017b82 */ /* 0x000fe20000000800 */
[----:B------:R-:W0:Y:S01]  /*0010*/  S2R R6, SR_TID.X ;  /* 0x0000000000067919 */ /* 0x000e220000002100 */
[----:B------:R-:W-:Y:S01]  /*0020*/  ELECT P0, URZ, PT ;  /* 0x00000000003f782f */ /* 0x000fe20003800000 */
[----:B------:R-:W-:Y:S01]  /*0030*/  BSSY B0, `(.L_x_0) ;  /* 0x0000012000007945 */ /* 0x000fe20003800000 */
[--C-:B0-----:R-:W-:Y:S02]  /*0040*/  SHF.R.U32.HI R2, RZ, 0x5, R6.reuse ;  /* 0x00000005ff027819 */ /* 0x101fe40000011606 */
[----:B------:R-:W-:-:S03]  /*0050*/  SHF.R.U32.HI R18, RZ, 0x7, R6 ;  /* 0x00000007ff127819 */ /* 0x000fc60000011606 */
[----:B------:R-:W0:Y:S04]  /*0060*/  SHFL.IDX PT, R5, R2, RZ, 0x1f ;  /* 0x00001fff02057589 */ /* 0x000e2800000e0000 */
[----:B------:R1:W2:Y:S01]  /*0070*/  SHFL.IDX PT, R7, R18, RZ, 0x1f ;  /* 0x00001fff12077589 */ /* 0x0002a200000e0000 */
[----:B0-----:R-:W-:-:S13]  /*0080*/  ISETP.NE.OR P0, PT, R5, RZ, !P0 ;  /* 0x000000ff0500720c */ /* 0x001fda0004705670 */
[----:B-12---:R-:W-:Y:S05]  /*0090*/  @P0 BRA `(.L_x_1) ;  /* 0x00000000002c0947 */ /* 0x006fea0003800000 */
[----:B------:R-:W-:Y:S02]  /*00a0*/  ULDC.64 UR4, c[0x0][0x198] ;  /* 0x0000660000047ab9 */ /* 0x000fe40000000a00 */
[----:B------:R-:W-:Y:S02]  /*00b0*/  UIADD3 UR6, UP0, UR4, 0xf0, URZ ;  /* 0x000000f004067890 */ /* 0x000fe4000ff1e03f */
[----:B------:R-:W-:Y:S02]  /*00c0*/  UIADD3 UR8, UP1, UR4, 0x1f0, URZ ;  /* 0x000001f004087890 */ /* 0x000fe4000ff3e03f */
[----:B------:R-:W-:Y:S02]  /*00d0*/  UIADD3 UR4, UP2, UR4, 0x2f0, URZ ;  /* 0x000002f004047890 */ /* 0x000fe4000ff5e03f */
[----:B------:R-:W-:Y:S02]  /*00e0*/  UIADD3.X UR7, URZ, UR5, URZ, UP0, !UPT ;  /* 0x000000053f077290 */ /* 0x000fe400087fe43f */
[----:B------:R-:W-:-:S02]  /*00f0*/  UIADD3.X UR9, URZ, UR5, URZ, UP1, !UPT ;  /* 0x000000053f097290 */ /* 0x000fc40008ffe43f */
[----:B------:R-:W-:-:S05]  /*0100*/  UIADD3.X UR5, URZ, UR5, URZ, UP2, !UPT ;  /* 0x000000053f057290 */ /* 0x000fca00097fe43f */
[----:B------:R0:W-:Y:S02]  /*0110*/  UTMACCTL.PF [UR6] ;  /* 0x00000000060079b9 */ /* 0x0001e40008040000 */
[----:B------:R0:W-:Y:S02]  /*0120*/  UTMACCTL.PF [UR8] ;  /* 0x00000000080079b9 */ /* 0x0001e40008040000 */
[----:B------:R0:W-:Y:S02]  /*0130*/  UTMACCTL.PF [UR4] ;  /* 0x00000000040079b9 */ /* 0x0001e40008040000 */
[----:B0-----:R-:W-:Y:S01]  /*0140*/  NOP ;  /* 0x0000000000007918 */ /* 0x001fe20000000000 */
.L_x_1:
[----:B------:R-:W-:Y:S05]  /*0150*/  BSYNC B0 ;  /* 0x0000000000007941 */ /* 0x000fea0003800000 */
.L_x_0:
[----:B------:R-:W0:Y:S02]  /*0160*/  SHFL.IDX PT, R0, R2, RZ, 0x1f ;  /* 0x00001fff02007589 */ /* 0x000e2400000e0000 */
[----:B0-----:R-:W-:-:S13]  /*0170*/  ISETP.NE.AND P0, PT, R0, RZ, PT ;  /* 0x000000ff0000720c */ /* 0x001fda0003f05270 */
[----:B------:R-:W-:Y:S05]  /*0180*/  @P0 BRA `(.L_x_2) ;  /* 0x0000000000840947 */ /* 0x000fea0003800000 */
[----:B------:R-:W-:Y:S01]  /*0190*/  ELECT P0, URZ, PT ;  /* 0x00000000003f782f */ /* 0x000fe20003800000 */
[----:B------:R-:W-:-:S12]  /*01a0*/  BSSY B0, `(.L_x_2) ;  /* 0x000001f000007945 */ /* 0x000fd80003800000 */
[----:B------:R-:W-:Y:S05]  /*01b0*/  @!P0 BRA `(.L_x_3) ;  /* 0x0000000000748947 */ /* 0x000fea0003800000 */
[----:B------:R-:W0:Y:S01]  /*01c0*/  S2UR UR8, SR_CgaCtaId ;  /* 0x00000000000879c3 */ /* 0x000e220000008800 */
[----:B------:R-:W-:Y:S01]  /*01d0*/  UMOV UR4, 0x400 ;  /* 0x0000040000047882 */ /* 0x000fe20000000000 */
[----:B------:R-:W-:Y:S01]  /*01e0*/  UMOV UR5, 0x1 ;  /* 0x0000000100057882 */ /* 0x000fe20000000000 */
[----:B------:R-:W-:Y:S02]  /*01f0*/  UMOV UR6, 0x100 ;  /* 0x0000010000067882 */ /* 0x000fe40000000000 */
[----:B------:R-:W-:-:S04]  /*0200*/  UIADD3 UR6, -UR6, 0x100000, URZ ;  /* 0x0010000006067890 */ /* 0x000fc8000fffe13f */
[----:B------:R-:W-:Y:S02]  /*0210*/  USHF.L.U32 UR7, UR6, 0xb, URZ ;  /* 0x0000000b06077899 */ /* 0x000fe4000800063f */
[----:B------:R-:W-:Y:S02]  /*0220*/  USHF.L.U32 UR6, UR6, 0x1, URZ ;  /* 0x0000000106067899 */ /* 0x000fe4000800063f */
[----:B0-----:R-:W-:Y:S02]  /*0230*/  ULEA UR8, UR8, UR4, 0x18 ;  /* 0x0000000408087291 */ /* 0x001fe4000f8ec03f */
[----:B------:R-:W-:-:S04]  /*0240*/  UIADD3 UR4, -UR5, 0x100000, URZ ;  /* 0x0010000005047890 */ /* 0x000fc8000fffe13f */
[----:B------:R-:W-:Y:S02]  /*0250*/  USHF.L.U32 UR5, UR4, 0xb, URZ ;  /* 0x0000000b04057899 */ /* 0x000fe4000800063f */
[----:B------:R-:W-:Y:S01]  /*0260*/  USHF.L.U32 UR4, UR4, 0x1, URZ ;  /* 0x0000000104047899 */ /* 0x000fe2000800063f */
[----:B------:R-:W0:Y:S11]  /*0270*/  FENCE.VIEW.ASYNC.S ;  /* 0x00000000000073c6 */ /* 0x000e360000000000 */
[----:B0-----:R0:W1:Y:S01]  /*0280*/  SYNCS.EXCH.64 URZ, [UR8], UR4 ;  /* 0x00000004083f75b2 */ /* 0x0010620008000100 */
[----:B------:R0:W2:Y:S01]  /*0290*/  SYNCS.EXCH.64 URZ, [UR8+0x40], UR6 ;  /* 0x00004006083f75b2 */ /* 0x0000a20008000100 */
[----:B------:R0:W3:Y:S01]  /*02a0*/  SYNCS.EXCH.64 URZ, [UR8+0x8], UR4 ;  /* 0x00000804083f75b2 */ /* 0x0000e20008000100 */
[----:B------:R0:W4:Y:S01]  /*02b0*/  SYNCS.EXCH.64 URZ, [UR8+0x48], UR6 ;  /* 0x00004806083f75b2 */ /* 0x0001220008000100 */
[----:B------:R0:W0:Y:S01]  /*02c0*/  SYNCS.EXCH.64 URZ, [UR8+0x10], UR4 ;  /* 0x00001004083f75b2 */ /* 0x0000220008000100 */
        /* <DEDUP_REMOVED lines=11> */
[----:B------:R-:W-:Y:S01]  /*0380*/  NOP ;  /* 0x0000000000007918 */ /* 0x000fe20000000000 */
.L_x_3:
[----:B0-----:R-:W-:Y:S05]  /*0390*/  BSYNC B0 ;  /* 0x0000000000007941 */ /* 0x001fea0003800000 */
.L_x_2:
[----:B------:R-:W0:Y:S01]  /*03a0*/  SHFL.IDX PT, R2, R2, RZ, 0x1f ;  /* 0x00001fff02027589 */ /* 0x000e2200000e0000 */
[----:B------:R-:W-:Y:S01]  /*03b0*/  ELECT P0, URZ, PT ;  /* 0x00000000003f782f */ /* 0x000fe20003800000 */
[----:B------:R-:W5:Y:S01]  /*03c0*/  LDC R0, c[0x0][0x75c] ;  /* 0x0001d700ff007b82 */ /* 0x000f620000000800 */
[----:B------:R-:W-:Y:S01]  /*03d0*/  UMOV UR4, 0x20 ;  /* 0x0000002000047882 */ /* 0x000fe20000000000 */
[----:B------:R-:W1:Y:S01]  /*03e0*/  S2R R11, SR_CTAID.Y ;  /* 0x00000000000b7919 */ /* 0x000e620000002600 */
[----:B------:R-:W-:Y:S01]  /*03f0*/  NOP ;  /* 0x0000000000007918 */ /* 0x000fe20000000000 */
[----:B------:R-:W-:Y:S01]  /*0400*/  NOP ;  /* 0x0000000000007918 */ /* 0x000fe20000000000 */
[C---:B------:R-:W-:Y:S01]  /*0410*/  ISETP.NE.AND P2, PT, R7.reuse, RZ, PT ;  /* 0x000000ff0700720c */ /* 0x040fe20003f45270 */
[----:B------:R-:W2:Y:S01]  /*0420*/  S2R R8, SR_CTAID.X ;  /* 0x0000000000087919 */ /* 0x000ea20000002500 */
[----:B------:R-:W-:Y:S01]  /*0430*/  VIADD R10, R7, 0xffffffff ;  /* 0xffffffff070a7836 */ /* 0x000fe20000000000 */
[----:B------:R-:W-:-:S02]  /*0440*/  LOP3.LUT R138, R138, 0xfffff7ff, RZ, 0xc0, !PT ;  /* 0xfffff7ff8a8a7812 */ /* 0x000fc400078ec0ff */
[----:B0-----:R-:W-:Y:S02]  /*0450*/  ISETP.NE.OR P0, PT, R2, RZ, !P0 ;  /* 0x000000ff0200720c */ /* 0x001fe40004705670 */
[----:B-----5:R-:W-:Y:S02]  /*0460*/  ISETP.NE.AND P3, PT, R0, 0x1, PT ;  /* 0x000000010000780c */ /* 0x020fe40003f65270 */
[----:B------:R-:W-:-:S04]  /*0470*/  SHF.R.S32.HI R2, RZ, 0x1f, R5 ;  /* 0x0000001fff027819 */ /* 0x000fc80000011405 */
[----:B------:R-:W-:-:S04]  /*0480*/  LEA.HI R4, R2, R5, RZ, 0x2 ;  /* 0x0000000502047211 */ /* 0x000fc800078f10ff */
[----:B------:R-:W-:Y:S01]  /*0490*/  LOP3.LUT R4, R4, 0xfffffffc, RZ, 0xc0, !PT ;  /* 0xfffffffc04047812 */ /* 0x000fe200078ec0ff */
[----:B------:R-:W-:Y:S01]  /*04a0*/  VOTEU.ALL UP0, P0 ;  /* 0x00000000003f7886 */ /* 0x000fe20000000000 */
[----:B------:R-:W-:Y:S01]  /*04b0*/  VOTEU.ALL UP1, P0 ;  /* 0x00000000003f7886 */ /* 0x000fe20000020000 */
[----:B------:R-:W2:Y:S01]  /*04c0*/  @P3 LDC R9, c[0x0][0x10] ;  /* 0x00000400ff093b82 */ /* 0x000ea20000000800 */
[----:B-1----:R-:W-:Y:S01]  /*04d0*/  @P3 IMAD.MOV.U32 R2, RZ, RZ, R11 ;  /* 0x000000ffff023224 */ /* 0x002fe200078e000b */
[----:B------:R-:W-:Y:S01]  /*04e0*/  @P3 LOP3.LUT R138, R138, 0x800, RZ, 0xfc, !PT ;  /* 0x000008008a8a3812 */ /* 0x000fe200078efcff */
[----:B------:R-:W-:Y:S01]  /*04f0*/  @!UP0 UMOV UR6, 0x400 ;  /* 0x0000040000068882 */ /* 0x000fe20000000000 */
[----:B------:R-:W-:-:S04]  /*0500*/  @!UP0 UIADD3 UR4, -UR4, 0x100000, URZ ;  /* 0x0010000004048890 */ /* 0x000fc8000fffe13f */
[----:B------:R-:W-:Y:S02]  /*0510*/  @!UP0 USHF.L.U32 UR5, UR4, 0xb, URZ ;  /* 0x0000000b04058899 */ /* 0x000fe4000800063f */
[----:B------:R-:W-:Y:S01]  /*0520*/  @!UP0 USHF.L.U32 UR4, UR4, 0x1, URZ ;  /* 0x0000000104048899 */ /* 0x000fe2000800063f */
[----:B------:R-:W-:Y:S02]  /*0530*/  IMAD.IADD R5, R5, 0x1, -R4 ;  /* 0x0000000105057824 */ /* 0x000fe400078e0a04 */
[----:B------:R-:W-:Y:S01]  /*0540*/  @P3 IMAD.MOV.U32 R3, RZ, RZ, RZ ;  /* 0x000000ffff033224 */ /* 0x000fe200078e00ff */
[----:B------:R-:W0:Y:S01]  /*0550*/  @!UP0 S2UR UR7, SR_CgaCtaId ;  /* 0x00000000000789c3 */ /* 0x000e220000008800 */
[----:B------:R-:W-:Y:S01]  /*0560*/  @P3 IMAD.MOV.U32 R15, RZ, RZ, RZ ;  /* 0x000000ffff0f3224 */ /* 0x000fe200078e00ff */
[----:B------:R-:W-:-:S06]  /*0570*/  ISETP.NE.AND P1, PT, R5, 0x3, PT ;  /* 0x000000030500780c */ /* 0x000fcc0003f25270 */
[----:B------:R-:W1:Y:S01]  /*0580*/  @!P3 LDC R12, c[0x0][0xc] ;  /* 0x00000300ff0cbb82 */ /* 0x000e620000000800 */
[----:B--2---:R-:W-:-:S04]  /*0590*/  @P3 IMAD.WIDE.U32 R2, R8, R9, R2 ;  /* 0x0000000908023225 */ /* 0x004fc800078e0002 */
[----:B------:R-:W-:Y:S02]  /*05a0*/  IMAD.MOV.U32 R9, RZ, RZ, RZ ;  /* 0x000000ffff097224 */ /* 0x000fe400078e00ff */
[----:B------:R-:W-:Y:S01]  /*05b0*/  @P3 IMAD.IADD R3, R3, 0x1, R15 ;  /* 0x0000000103033824 */ /* 0x000fe200078e020f */
[----:B0-----:R-:W-:Y:S01]  /*05c0*/  @!UP0 ULEA UR8, UR7, UR6, 0x18 ;  /* 0x0000000607088291 */ /* 0x001fe2000f8ec03f */
[----:B------:R-:W-:Y:S02]  /*05d0*/  VOTEU.ALL UP0, P0 ;  /* 0x00000000003f7886 */ /* 0x000fe40000000000 */
[----:B------:R-:W-:Y:S01]  /*05e0*/  ULDC UR6, c[0x0][0xc] ;  /* 0x0000030000067ab9 */ /* 0x000fe20000000800 */
[----:B------:R-:W-:Y:S01]  /*05f0*/  ULDC UR7, c[0x0][0x10] ;  /* 0x0000040000077ab9 */ /* 0x000fe20000000800 */
[----:B------:R-:W-:Y:S02]  /*0600*/  ISETP.EQ.OR P0, PT, R5, RZ, !P1 ;  /* 0x000000ff0500720c */ /* 0x000fe40004f02670 */
[----:B------:R-:W-:Y:S01]  /*0610*/  ISETP.GE.U32.AND P1, PT, R10, 0x2, PT ;  /* 0x000000020a00780c */ /* 0x000fe20003f26070 */
[----:B-1----:R-:W-:Y:S01]  /*0620*/  @!P3 IMAD.WIDE.U32 R12, R12, R11, R8 ;  /* 0x0000000b0c0cb225 */ /* 0x002fe200078e0008 */
[----:B------:R-:W-:-:S02]  /*0630*/  ISETP.EQ.AND P0, PT, R7, RZ, P0 ;  /* 0x000000ff0700720c */ /* 0x000fc40000702270 */
[----:B------:R-:W-:Y:S01]  /*0640*/  LOP3.LUT R7, R6, 0x7f, RZ, 0xc0, !PT ;  /* 0x0000007f06077812 */ /* 0x000fe200078ec0ff */
[----:B------:R-:W0:Y:S02]  /*0650*/  FENCE.VIEW.ASYNC.S ;  /* 0x00000000000073c6 */ /* 0x000e240000000000 */
[----:B0-----:R-:W3:Y:S01]  /*0660*/  @!UP0 SYNCS.EXCH.64 URZ, [UR8+0x90], UR4 ;  /* 0x00009004083f85b2 */ /* 0x001ee20008000100 */
[----:B------:R-:W-:Y:S01]  /*0670*/  SEL R4, RZ, 0x1, !P0 ;  /* 0x00000001ff047807 */ /* 0x000fe20004000000 */
[----:B------:R-:W-:Y:S02]  /*0680*/  @!P3 IMAD.MOV.U32 R2, RZ, RZ, R12 ;  /* 0x000000ffff02b224 */ /* 0x000fe400078e000c */
[----:B------:R-:W-:Y:S01]  /*0690*/  @!P3 IMAD.MOV.U32 R3, RZ, RZ, R13 ;  /* 0x000000ffff03b224 */ /* 0x000fe200078e000d */
[----:B------:R-:W-:Y:S01]  /*06a0*/  SEL R4, R4, 0x2, P1 ;  /* 0x0000000204047807 */ /* 0x000fe20000800000 */
[----:B------:R0:W3:Y:S01]  /*06b0*/  @!UP1 SYNCS.EXCH.64 URZ, [UR8+0x98], UR4 ;  /* 0x00009804083f95b2 */ /* 0x0000e20008000100 */
[----:B------:R-:W-:Y:S01]  /*06c0*/  NOP ;  /* 0x0000000000007918 */ /* 0x000fe20000000000 */
[----:B0-----:R-:W-:-:S03]  /*06d0*/  UIMAD.WIDE.U32 UR4, UR6, UR7, URZ ;  /* 0x00000007060472a5 */ /* 0x001fc6000f8e003f */
[----:B------:R-:W-:Y:S02]  /*06e0*/  ULDC UR6, c[0x0][0x14] ;  /* 0x0000050000067ab9 */ /* 0x000fe40000000800 */
[----:B------:R-:W-:Y:S02]  /*06f0*/  UIMAD.WIDE.U32 UR30, UR4, UR6, URZ ;  /* 0x00000006041e72a5 */ /* 0x000fe4000f8e003f */
[----:B------:R-:W-:-:S04]  /*0700*/  UIMAD UR4, UR5, UR6, URZ ;  /* 0x00000006050472a4 */ /* 0x000fc8000f8e023f */
[----:B------:R-:W-:Y:S01]  /*0710*/  UIADD3 UR4, UR31, UR4, URZ ;  /* 0x000000041f047290 */ /* 0x000fe2000fffe03f */
[----:B---34-:R-:W-:Y:S06]  /*0720*/  BAR.SYNC.DEFER_BLOCKING 0x0 ;  /* 0x0000000000007b1d */ /* 0x018fec0000010000 */
[----:B------:R-:W-:Y:S05]  /*0730*/  @!P2 BRA `(.L_x_4) ;  /* 0x000000640008a947 */ /* 0x000fea0003800000 */
[----:B------:R-:W-:-:S13]  /*0740*/  ISETP.GT.U32.AND P0, PT, R10, 0x1, PT ;  /* 0x000000010a00780c */ /* 0x000fda0003f04070 */
[----:B------:R-:W-:Y:S05]  /*0750*/  @P0 EXIT ;  /* 0x000000000000094d */ /* 0x000fea0003800000 */
[----:B------:R-:W-:Y:S01]  /*0760*/  ULDC.64 UR6, c[0x0][0x750] ;  /* 0x0001d40000067ab9 */ /* 0x000fe20000000a00 */
[----:B------:R-:W-:Y:S01]  /*0770*/  PRMT R12, RZ, 0x7610, R12 ;  /* 0x00007610ff0c7816 */ /* 0x000fe2000000000c */
[----:B------:R-:W-:Y:S01]  /*0780*/  IMAD.MOV.U32 R108, RZ, RZ, -0x1 ;  /* 0xffffffffff6c7424 */ /* 0x000fe200078e00ff */
[----:B------:R-:W-:Y:S01]  /*0790*/  ISETP.GE.U32.AND P0, PT, R2, UR6, PT ;  /* 0x0000000602007c0c */ /* 0x000fe2000bf06070 */
[----:B------:R-:W-:Y:S02]  /*07a0*/  IMAD.MOV.U32 R10, RZ, RZ, -0x1 ;  /* 0xffffffffff0a7424 */ /* 0x000fe400078e00ff */
[----:B------:R-:W-:Y:S01]  /*07b0*/  IMAD.MOV.U32 R5, RZ, RZ, -0x1 ;  /* 0xffffffffff057424 */ /* 0x000fe200078e00ff */
[----:B------:R-:W-:-:S13]  /*07c0*/  ISETP.GE.U32.AND.EX P0, PT, R3, UR7, PT, P0 ;  /* 0x0000000703007c0c */ /* 0x000fda000bf06100 */
[----:B------:R-:W-:Y:S05]  /*07d0*/  @P0 BRA `(.L_x_5) ;  /* 0x00000004005c0947 */ /* 0x000fea0003800000 */
[----:B------:R-:W0:Y:S01]  /*07e0*/  LDC.64 R20, c[0x0][0x728] ;  /* 0x0001ca00ff147b82 */ /* 0x000e220000000a00 */
[----:B------:R-:W-:Y:S02]  /*07f0*/  IMAD.MOV.U32 R12, RZ, RZ, R2 ;  /* 0x000000ffff0c7224 */ /* 0x000fe400078e0002 */
[----:B------:R-:W-:-:S05]  /*0800*/  IMAD.MOV.U32 R13, RZ, RZ, R3 ;  /* 0x000000ffff0d7224 */ /* 0x000fca00078e0003 */
[----:B------:R-:W1:Y:S08]  /*0810*/  LDC R10, c[0x0][0x730] ;  /* 0x0001cc00ff0a7b82 */ /* 0x000e700000000800 */
[----:B------:R-:W2:Y:S01]  /*0820*/  LDC.64 R22, c[0x0][0x720] ;  /* 0x0001c800ff167b82 */ /* 0x000ea20000000a00 */
[----:B0-----:R-:W-:-:S04]  /*0830*/  ISETP.NE.U32.AND P0, PT, R20, RZ, PT ;  /* 0x000000ff1400720c */ /* 0x001fc80003f05070 */
[----:B------:R-:W-:-:S13]  /*0840*/  ISETP.NE.AND.EX P0, PT, R21, RZ, PT, P0 ;  /* 0x000000ff1500720c */ /* 0x000fda0003f05300 */
[----:B-12---:R-:W-:Y:S05]  /*0850*/  @!P0 BRA `(.L_x_6) ;  /* 0x0000000000288947 */ /* 0x006fea0003800000 */
[----:B------:R-:W0:Y:S02]  /*0860*/  LDC R5, c[0x0][0x734] ;  /* 0x0001cd00ff057b82 */ /* 0x000e240000000800 */
[----:B0-----:R-:W-:-:S05]  /*0870*/  IADD3 R5, P0, R2, R5, RZ ;  /* 0x0000000502057210 */ /* 0x001fca0007f1e0ff */
[----:B------:R-:W-:-:S04]  /*0880*/  IMAD.X R19, RZ, RZ, R3, P0 ;  /* 0x000000ffff137224 */ /* 0x000fc800000e0603 */
[----:B------:R-:W-:-:S04]  /*0890*/  IMAD.WIDE.U32 R12, R19, R20, RZ ;  /* 0x00000014130c7225 */ /* 0x000fc800078e00ff */
[----:B------:R-:W-:-:S04]  /*08a0*/  IMAD.WIDE.U32 R14, P0, R5, R21, R12 ;  /* 0x00000015050e7225 */ /* 0x000fc8000780000c */
[----:B------:R-:W-:-:S04]  /*08b0*/  IMAD.WIDE.U32 R12, R5, R20, RZ ;  /* 0x00000014050c7225 */ /* 0x000fc800078e00ff */
[----:B------:R-:W-:Y:S01]  /*08c0*/  IMAD.X R17, RZ, RZ, RZ, P0 ;  /* 0x000000ffff117224 */ /* 0x000fe200000e06ff */
[----:B------:R-:W-:Y:S01]  /*08d0*/  IADD3 RZ, P0, R13, R14, RZ ;  /* 0x0000000e0dff7210 */ /* 0x000fe20007f1e0ff */
[----:B------:R-:W-:-:S04]  /*08e0*/  IMAD.MOV.U32 R16, RZ, RZ, R15 ;  /* 0x000000ffff107224 */ /* 0x000fc800078e000f */
[----:B------:R-:W-:-:S08]  /*08f0*/  IMAD.WIDE.U32.X R12, R19, R21, R16, P0 ;  /* 0x00000015130c7225 */ /* 0x000fd000000e0410 */
.L_x_6:
[-CC-:B------:R-:W-:Y:S01]  /*0900*/  SHF.R.U64 R28, R12, R10.reuse, R13.reuse ;  /* 0x0000000a0c1c7219 */ /* 0x180fe2000000120d */
[----:B------:R-:W0:Y:S01]  /*0910*/  LDC.64 R24, c[0x0][0x740] ;  /* 0x0001d000ff187b82 */ /* 0x000e220000000a00 */
[----:B------:R-:W-:Y:S01]  /*0920*/  SHF.R.U32.HI R9, RZ, R10, R13 ;  /* 0x0000000aff097219 */ /* 0x000fe2000001160d */
[----:B------:R-:W-:Y:S01]  /*0930*/  ULDC UR5, c[0x0][0x150] ;  /* 0x0000540000057ab9 */ /* 0x000fe20000000800 */
[----:B------:R-:W-:Y:S02]  /*0940*/  IADD3 R15, P0, RZ, -R28, RZ ;  /* 0x8000001cff0f7210 */ /* 0x000fe40007f1e0ff */
[----:B------:R-:W-:-:S03]  /*0950*/  I2FP.F32.U32 R5, R8 ;  /* 0x0000000800057245 */ /* 0x000fc60000201000 */
[----:B------:R-:W-:Y:S01]  /*0960*/  IMAD.X R17, RZ, RZ, ~R9, P0 ;  /* 0x000000ffff117224 */ /* 0x000fe200000e0e09 */
[----:B------:R-:W1:Y:S01]  /*0970*/  LDC R14, c[0x0][0x718] ;  /* 0x0001c600ff0e7b82 */ /* 0x000e620000000800 */
[----:B------:R-:W-:Y:S01]  /*0980*/  FMUL R5, R5, UR5 ;  /* 0x0000000505057c20 */ /* 0x000fe20008400000 */
[----:B------:R-:W-:Y:S01]  /*0990*/  IMAD.WIDE.U32 R12, R15, R22, R2 ;  /* 0x000000160f0c7225 */ /* 0x000fe200078e0002 */
[----:B------:R-:W-:-:S03]  /*09a0*/  ULDC UR5, c[0x0][0x154] ;  /* 0x0000550000057ab9 */ /* 0x000fc60000000800 */
[----:B------:R-:W-:Y:S01]  /*09b0*/  IMAD R10, R17, R22, RZ ;  /* 0x00000016110a7224 */ /* 0x000fe200078e02ff */
[----:B------:R-:W2:Y:S01]  /*09c0*/  F2I.U32.TRUNC.NTZ R5, R5 ;  /* 0x0000000500057305 */ /* 0x000ea2000020f000 */
[----:B------:R-:W3:Y:S02]  /*09d0*/  LDC R9, c[0x0][0x144] ;  /* 0x00005100ff097b82 */ /* 0x000ee40000000800 */
[----:B------:R-:W-:Y:S01]  /*09e0*/  IMAD R15, R15, R23, R10 ;  /* 0x000000170f0f7224 */ /* 0x000fe200078e020a */
[----:B------:R-:W-:-:S03]  /*09f0*/  I2FP.F32.U32 R10, R11 ;  /* 0x0000000b000a7245 */ /* 0x000fc60000201000 */
[----:B------:R-:W-:Y:S01]  /*0a00*/  IMAD.IADD R13, R13, 0x1, R15 ;  /* 0x000000010d0d7824 */ /* 0x000fe200078e020f */
[----:B0-----:R-:W-:Y:S01]  /*0a10*/  ISETP.NE.U32.AND P0, PT, R24, RZ, PT ;  /* 0x000000ff1800720c */ /* 0x001fe20003f05070 */
[----:B------:R-:W0:Y:S03]  /*0a20*/  LDC R17, c[0x0][0x708] ;  /* 0x0001c200ff117b82 */ /* 0x000e260000000800 */
[----:B------:R-:W-:Y:S01]  /*0a30*/  ISETP.NE.AND.EX P0, PT, R25, RZ, PT, P0 ;  /* 0x000000ff1900720c */ /* 0x000fe20003f05300 */
[----:B--2---:R-:W-:-:S04]  /*0a40*/  IMAD.MOV R15, RZ, RZ, -R5 ;  /* 0x000000ffff0f7224 */ /* 0x004fc800078e0a05 */
[----:B------:R-:W2:Y:S01]  /*0a50*/  LDC R19, c[0x0][0x758] ;  /* 0x0001d600ff137b82 */ /* 0x000ea20000000800 */
[-CC-:B-1----:R-:W-:Y:S02]  /*0a60*/  SHF.R.U64 R21, R12, R14.reuse, R13.reuse ;  /* 0x0000000e0c157219 */ /* 0x182fe4000000120d */
[----:B------:R-:W-:-:S05]  /*0a70*/  SHF.R.U32.HI R12, RZ, R14, R13 ;  /* 0x0000000eff0c7219 */ /* 0x000fca000001160d */
[----:B------:R-:W1:Y:S01]  /*0a80*/  LDC R20, c[0x0][0x148] ;  /* 0x00005200ff147b82 */ /* 0x000e620000000800 */
[----:B---3--:R-:W-:Y:S02]  /*0a90*/  IMAD R5, R9, R15, R8 ;  /* 0x0000000f09057224 */ /* 0x008fe400078e0208 */
[----:B------:R-:W-:Y:S01]  /*0aa0*/  FMUL R9, R10, UR5 ;  /* 0x000000050a097c20 */ /* 0x000fe20008400000 */
[----:B------:R-:W-:-:S04]  /*0ab0*/  IMAD.MOV.U32 R8, RZ, RZ, -0x1 ;  /* 0xffffffffff087424 */ /* 0x000fc800078e00ff */
[----:B------:R-:W3:Y:S01]  /*0ac0*/  LDC R23, c[0x0][0x700] ;  /* 0x0001c000ff177b82 */ /* 0x000ee20000000800 */
[-CC-:B0-----:R-:W-:Y:S02]  /*0ad0*/  SHF.R.U64 R29, R21, R17.reuse, R12.reuse ;  /* 0x00000011151d7219 */ /* 0x181fe4000000120c */
[----:B------:R-:W-:Y:S01]  /*0ae0*/  SHF.R.U32.HI R10, RZ, R17, R12 ;  /* 0x00000011ff0a7219 */ /* 0x000fe2000001160c */
[----:B------:R-:W-:Y:S01]  /*0af0*/  IMAD.MOV.U32 R12, RZ, RZ, 0x1 ;  /* 0x00000001ff0c7424 */ /* 0x000fe200078e00ff */
[----:B------:R0:W4:Y:S03]  /*0b00*/  F2I.U32.TRUNC.NTZ R17, R9 ;  /* 0x0000000900117305 */ /* 0x000126000020f000 */
[----:B------:R-:W1:Y:S01]  /*0b10*/  LDC R22, c[0x0][0x748] ;  /* 0x0001d200ff167b82 */ /* 0x000e620000000800 */
[-C--:B--2---:R-:W-:Y:S02]  /*0b20*/  SHF.L.U32 R8, R8, R19.reuse, RZ ;  /* 0x0000001308087219 */ /* 0x084fe400000006ff */
[----:B------:R-:W-:-:S02]  /*0b30*/  SHF.R.U64 R30, R29, R19, R10 ;  /* 0x000000131d1e7219 */ /* 0x000fc4000000120a */
[----:B------:R-:W-:Y:S02]  /*0b40*/  LOP3.LUT R16, RZ, R8, RZ, 0x33, !PT ;  /* 0x00000008ff107212 */ /* 0x000fe400078e33ff */
[-C--:B0-----:R-:W-:Y:S01]  /*0b50*/  SHF.R.U32.HI R9, RZ, R19.reuse, R10 ;  /* 0x00000013ff097219 */ /* 0x081fe2000001160a */
[----:B------:R-:W0:Y:S01]  /*0b60*/  LDC R26, c[0x0][0x738] ;  /* 0x0001ce00ff1a7b82 */ /* 0x000e220000000800 */
[----:B------:R-:W-:Y:S01]  /*0b70*/  SHF.L.U32 R10, R12, R19, RZ ;  /* 0x000000130c0a7219 */ /* 0x000fe200000006ff */
[----:B------:R-:W-:-:S06]  /*0b80*/  IMAD.MOV.U32 R8, RZ, RZ, R30 ;  /* 0x000000ffff087224 */ /* 0x000fcc00078e001e */
[----:B------:R-:W2:Y:S01]  /*0b90*/  LDC R27, c[0x0][0x710] ;  /* 0x0001c400ff1b7b82 */ /* 0x000ea20000000800 */
[----:B---34-:R-:W-:Y:S05]  /*0ba0*/  @!P0 BRA `(.L_x_7) ;  /* 0x0000000000288947 */ /* 0x018fea0003800000 */
[----:B------:R-:W3:Y:S02]  /*0bb0*/  LDC R15, c[0x0][0x74c] ;  /* 0x0001d300ff0f7b82 */ /* 0x000ee40000000800 */
[----:B---3--:R-:W-:-:S05]  /*0bc0*/  IADD3 R15, P0, R30, R15, RZ ;  /* 0x0000000f1e0f7210 */ /* 0x008fca0007f1e0ff */
        /* <DEDUP_REMOVED lines=8> */
.L_x_7:
[----:B-1----:R-:W-:Y:S01]  /*0c50*/  SHF.R.U64 R8, R8, R22, R9 ;  /* 0x0000001608087219 */ /* 0x002fe20000001209 */
[----:B------:R-:W-:Y:S01]  /*0c60*/  VIADD R12, R23, 0xffffffff ;  /* 0xffffffff170c7836 */ /* 0x000fe20000000000 */
[----:B------:R-:W-:Y:S01]  /*0c70*/  LOP3.LUT R9, R29, R16, RZ, 0xc0, !PT ;  /* 0x000000101d097212 */ /* 0x000fe200078ec0ff */
[----:B------:R-:W-:Y:S02]  /*0c80*/  IMAD.MOV R17, RZ, RZ, -R17 ;  /* 0x000000ffff117224 */ /* 0x000fe400078e0a11 */
[----:B------:R-:W-:Y:S01]  /*0c90*/  IMAD.MOV R13, RZ, RZ, -R8 ;  /* 0x000000ffff0d7224 */ /* 0x000fe200078e0a08 */
[----:B------:R-:W-:Y:S01]  /*0ca0*/  LOP3.LUT R12, R21, R12, RZ, 0xc0, !PT ;  /* 0x0000000c150c7212 */ /* 0x000fe200078ec0ff */
[----:B------:R-:W-:Y:S02]  /*0cb0*/  IMAD R10, R10, R8, R9 ;  /* 0x000000080a0a7224 */ /* 0x000fe400078e0209 */
[----:B------:R-:W-:Y:S02]  /*0cc0*/  @P3 IMAD R5, R20, R17, R11 ;  /* 0x0000001114053224 */ /* 0x000fe400078e020b */
[----:B0-----:R-:W-:-:S02]  /*0cd0*/  IMAD R8, R13, R26, R30 ;  /* 0x0000001a0d087224 */ /* 0x001fc400078e021e */
[----:B--2---:R-:W-:Y:S02]  /*0ce0*/  IMAD R5, R10, R27, R5 ;  /* 0x0000001b0a057224 */ /* 0x004fe400078e0205 */
[----:B------:R-:W-:Y:S02]  /*0cf0*/  IMAD R8, R8, R23, R12 ;  /* 0x0000001708087224 */ /* 0x000fe400078e020c */
[----:B------:R-:W-:-:S03]  /*0d00*/  IMAD.MOV.U32 R9, RZ, RZ, 0x1 ;  /* 0x00000001ff097424 */ /* 0x000fc600078e00ff */
[----:B------:R-:W-:Y:S02]  /*0d10*/  SEL R10, R8, R5, !P3 ;  /* 0x00000005080a7207 */ /* 0x000fe40005800000 */
[----:B------:R-:W-:Y:S01]  /*0d20*/  SEL R108, R5, R8, !P3 ;  /* 0x00000008056c7207 */ /* 0x000fe20005800000 */
[----:B------:R-:W-:Y:S01]  /*0d30*/  IMAD.MOV.U32 R5, RZ, RZ, R28 ;  /* 0x000000ffff057224 */ /* 0x000fe200078e001c */
[----:B------:R-:W-:-:S07]  /*0d40*/  PRMT R12, R9, 0x7610, R12 ;  /* 0x00007610090c7816 */ /* 0x000fce000000000c */
.L_x_5:
[----:B------:R-:W-:-:S08]  /*0d50*/  NOP ;  /* 0x0000000000007918 */ /* 0x000fd00000000000 */
[----:B------:R-:W0:Y:S02]  /*0d60*/  USETMAXREG.TRY_ALLOC.CTAPOOL UP0, 0xe8 ;  /* 0x000000e8000079c8 */ /* 0x000e240008000600 */
[----:B0-----:R-:W-:-:S13]  /*0d70*/  PLOP3.LUT P0, PT, PT, PT, UP0, 0x80, 0x0 ;  /* 0x000000000000781c */ /* 0x001fda0003f0f008 */
[----:B------:R-:W-:Y:S05]  /*0d80*/  @!P0 BRA `(.L_x_5) ;  /* 0xfffffffc00f08947 */ /* 0x000fea000383ffff */
[----:B------:R-:W-:Y:S01]  /*0d90*/  ULDC.64 UR6, c[0x0][0x698] ;  /* 0x0001a60000067ab9 */ /* 0x000fe20000000a00 */
[----:B------:R-:W-:Y:S01]  /*0da0*/  ULDC.64 UR14, c[0x0][0x208] ;  /* 0x00008200000e7ab9 */ /* 0x000fe20000000a00 */
[----:B------:R-:W-:-:S04]  /*0db0*/  ISETP.NE.U32.AND P0, PT, RZ, UR6, PT ;  /* 0x00000006ff007c0c */ /* 0x000fc8000bf05070 */
[----:B------:R-:W-:-:S13]  /*0dc0*/  ISETP.NE.AND.EX P0, PT, RZ, UR7, PT, P0 ;  /* 0x00000007ff007c0c */ /* 0x000fda000bf05300 */
[----:B------:R-:W-:Y:S05]  /*0dd0*/  @!P0 BRA `(.L_x_8) ;  /* 0x00000000001c8947 */ /* 0x000fea0003800000 */
[----:B------:R-:W0:Y:S02]  /*0de0*/  LDC.64 R8, c[0x0][0x698] ;  /* 0x0001a600ff087b82 */ /* 0x000e240000000a00 */
[----:B0-----:R-:W2:Y:S02]  /*0df0*/  LDG.E.64 R8, desc[UR14][R8.64] ;  /* 0x0000000e08087981 */ /* 0x001ea4000c1e1b00 */
[----:B--2---:R-:W-:-:S04]  /*0e00*/  ISETP.NE.U32.AND P0, PT, R8, RZ, PT ;  /* 0x000000ff0800720c */ /* 0x004fc80003f05070 */
[----:B------:R-:W-:-:S13]  /*0e10*/  ISETP.NE.AND.EX P0, PT, R9, RZ, PT, P0 ;  /* 0x000000ff0900720c */ /* 0x000fda0003f05300 */
[----:B------:R-:W-:Y:S05]  /*0e20*/  @!P0 BRA `(.L_x_8) ;  /* 0x0000000000088947 */ /* 0x000fea0003800000 */
[----:B------:R0:W5:Y:S01]  /*0e30*/  LD.E R103, desc[UR14][R8.64] ;  /* 0x0000000e08677980 */ /* 0x000162000c101900 */
[----:B------:R-:W-:Y:S05]  /*0e40*/  BRA `(.L_x_9) ;  /* 0x0000000000207947 */ /* 0x000fea0003800000 */
.L_x_8:
[----:B------:R-:W-:Y:S02]  /*0e50*/  ULDC.64 UR6, c[0x0][0x688] ;  /* 0x0001a20000067ab9 */ /* 0x000fe40000000a00 */
[----:B------:R-:W-:-:S04]  /*0e60*/  ISETP.NE.U32.AND P0, PT, RZ, UR6, PT ;  /* 0x00000006ff007c0c */ /* 0x000fc8000bf05070 */
[----:B------:R-:W-:-:S13]  /*0e70*/  ISETP.NE.AND.EX P0, PT, RZ, UR7, PT, P0 ;  /* 0x00000007ff007c0c */ /* 0x000fda000bf05300 */
[----:B------:R-:W-:Y:S05]  /*0e80*/  @!P0 BRA `(.L_x_10) ;  /* 0x00000000000c8947 */ /* 0x000fea0003800000 */
[----:B------:R-:W0:Y:S02]  /*0e90*/  LDC.64 R8, c[0x0][0x688] ;  /* 0x0001a200ff087b82 */ /* 0x000e240000000a00 */
[----:B0-----:R1:W5:Y:S01]  /*0ea0*/  LDG.E R103, desc[UR14][R8.64] ;  /* 0x0000000e08677981 */ /* 0x001362000c1e1900 */
[----:B------:R-:W-:Y:S05]  /*0eb0*/  BRA `(.L_x_9) ;  /* 0x0000000000047947 */ /* 0x000fea0003800000 */
.L_x_10:
[----:B------:R-:W2:Y:S02]  /*0ec0*/  LDC R103, c[0x0][0x680] ;  /* 0x0001a000ff677b82 */ /* 0x000ea40000000800 */
.L_x_9:
[----:B------:R-:W-:Y:S02]  /*0ed0*/  ULDC.64 UR6, c[0x0][0x6a0] ;  /* 0x0001a80000067ab9 */ /* 0x000fe40000000a00 */
[----:B------:R-:W-:-:S04]  /*0ee0*/  ISETP.NE.U32.AND P0, PT, RZ, UR6, PT ;  /* 0x00000006ff007c0c */ /* 0x000fc8000bf05070 */
[----:B------:R-:W-:-:S13]  /*0ef0*/  ISETP.NE.AND.EX P0, PT, RZ, UR7, PT, P0 ;  /* 0x00000007ff007c0c */ /* 0x000fda000bf05300 */
[----:B------:R-:W-:Y:S05]  /*0f00*/  @!P0 BRA `(.L_x_11) ;  /* 0x00000000001c8947 */ /* 0x000fea0003800000 */
[----:B01----:R-:W0:Y:S02]  /*0f10*/  LDC.64 R8, c[0x0][0x6a0] ;  /* 0x0001a800ff087b82 */ /* 0x003e240000000a00 */
[----:B0-----:R-:W3:Y:S02]  /*0f20*/  LDG.E.64 R8, desc[UR14][R8.64] ;  /* 0x0000000e08087981 */ /* 0x001ee4000c1e1b00 */
[----:B---3--:R-:W-:-:S04]  /*0f30*/  ISETP.NE.U32.AND P0, PT, R8, RZ, PT ;  /* 0x000000ff0800720c */ /* 0x008fc80003f05070 */
[----:B------:R-:W-:-:S13]  /*0f40*/  ISETP.NE.AND.EX P0, PT, R9, RZ, PT, P0 ;  /* 0x000000ff0900720c */ /* 0x000fda0003f05300 */
[----:B------:R-:W-:Y:S05]  /*0f50*/  @!P0 BRA `(.L_x_11) ;  /* 0x0000000000088947 */ /* 0x000fea0003800000 */
[----:B------:R0:W5:Y:S01]  /*0f60*/  LD.E R102, desc[UR14][R8.64] ;  /* 0x0000000e08667980 */ /* 0x000162000c101900 */
[----:B------:R-:W-:Y:S05]  /*0f70*/  BRA `(.L_x_12) ;  /* 0x0000000000207947 */ /* 0x000fea0003800000 */
.L_x_11:
[----:B------:R-:W-:Y:S02]  /*0f80*/  ULDC.64 UR6, c[0x0][0x690] ;  /* 0x0001a40000067ab9 */ /* 0x000fe40000000a00 */
[----:B------:R-:W-:-:S04]  /*0f90*/  ISETP.NE.U32.AND P0, PT, RZ, UR6, PT ;  /* 0x00000006ff007c0c */ /* 0x000fc8000bf05070 */
[----:B------:R-:W-:-:S13]  /*0fa0*/  ISETP.NE.AND.EX P0, PT, RZ, UR7, PT, P0 ;  /* 0x00000007ff007c0c */ /* 0x000fda000bf05300 */
[----:B------:R-:W-:Y:S05]  /*0fb0*/  @!P0 BRA `(.L_x_13) ;  /* 0x00000000000c8947 */ /* 0x000fea0003800000 */
[----:B01----:R-:W0:Y:S02]  /*0fc0*/  LDC.64 R8, c[0x0][0x690] ;  /* 0x0001a400ff087b82 */ /* 0x003e240000000a00 */
[----:B0-----:R1:W5:Y:S01]  /*0fd0*/  LDG.E R102, desc[UR14][R8.64] ;  /* 0x0000000e08667981 */ /* 0x001362000c1e1900 */
[----:B------:R-:W-:Y:S05]  /*0fe0*/  BRA `(.L_x_12) ;  /* 0x0000000000047947 */ /* 0x000fea0003800000 */
.L_x_13:
[----:B------:R-:W3:Y:S02]  /*0ff0*/  LDC R102, c[0x0][0x684] ;  /* 0x0001a100ff667b82 */ /* 0x000ee40000000800 */
.L_x_12:
[----:B------:R-:W-:-:S13]  /*1000*/  LOP3.LUT P0, RZ, R12, 0xff, RZ, 0xc0, !PT ;  /* 0x000000ff0cff7812 */ /* 0x000fda000780c0ff */
[----:B------:R-:W-:Y:S05]  /*1010*/  @!P0 EXIT ;  /* 0x000000000000894d */ /* 0x000fea0003800000 */
[----:B------:R-:W4:Y:S01]  /*1020*/  LDC.64 R14, c[0x0][0x288] ;  /* 0x0000a200ff0e7b82 */ /* 0x000f220000000a00 */
[C---:B01----:R-:W-:Y:S01]  /*1030*/  IMAD.SHL.U32 R9, R6.reuse, 0x20, RZ ;  /* 0x0000002006097824 */ /* 0x043fe200078e00ff */
[----:B------:R-:W-:Y:S01]  /*1040*/  SHF.R.U32.HI R11, RZ, 0x5, R7 ;  /* 0x00000005ff0b7819 */ /* 0x000fe20000011607 */
[C---:B------:R-:W-:Y:S01]  /*1050*/  IMAD.SHL.U32 R7, R6.reuse, 0x200, RZ ;  /* 0x0000020006077824 */ /* 0x040fe200078e00ff */
[----:B------:R-:W-:Y:S01]  /*1060*/  SHF.R.U32.HI R8, RZ, 0x2, R6 ;  /* 0x00000002ff087819 */ /* 0x000fe20000011606 */
[----:B------:R-:W-:Y:S01]  /*1070*/  IMAD.SHL.U32 R116, R6, 0x2, RZ ;  /* 0x0000000206747824 */ /* 0x000fe200078e00ff */
[----:B------:R-:W-:Y:S01]  /*1080*/  LOP3.LUT R12, R9, 0x1c00, RZ, 0xc0, !PT ;  /* 0x00001c00090c7812 */ /* 0x000fe200078ec0ff */
[----:B------:R-:W-:Y:S01]  /*1090*/  IMAD.SHL.U32 R13, R11, 0x10, RZ ;  /* 0x000000100b0d7824 */ /* 0x000fe200078e00ff */
[----:B------:R-:W-:Y:S01]  /*10a0*/  LOP3.LUT R8, R8, 0x7, RZ, 0xc0, !PT ;  /* 0x0000000708087812 */ /* 0x000fe200078ec0ff */
[----:B------:R-:W0:Y:S01]  /*10b0*/  LDC R104, c[0x0][0x758] ;  /* 0x0001d600ff687b82 */ /* 0x000e220000000800 */
[----:B------:R-:W-:Y:S01]  /*10c0*/  LOP3.LUT R9, R12, 0x200, R7, 0xf8, !PT ;  /* 0x000002000c097812 */ /* 0x000fe200078ef807 */
[C---:B------:R-:W-:Y:S01]  /*10d0*/  IMAD.SHL.U32 R7, R18.reuse, 0x40, RZ ;  /* 0x0000004012077824 */ /* 0x040fe200078e00ff */
[--C-:B------:R-:W-:Y:S01]  /*10e0*/  LOP3.LUT R106, R13, 0xfffffff0, R8.reuse, 0xe2, !PT ;  /* 0xfffffff00d6a7812 */ /* 0x100fe200078ee208 */
[----:B------:R-:W-:Y:S01]  /*10f0*/  IMAD R11, R11, -0x10, -R8 ;  /* 0xfffffff00b0b7824 */ /* 0x000fe200078e0a08 */
[----:B------:R-:W-:Y:S01]  /*1100*/  LOP3.LUT R18, R18, 0x1, RZ, 0xc0, !PT ;  /* 0x0000000112127812 */ /* 0x000fe200078ec0ff */
[----:B------:R-:W-:Y:S01]  /*1110*/  IMAD.SHL.U32 R8, R6, 0x10, RZ ;  /* 0x0000001006087824 */ /* 0x000fe200078e00ff */
[----:B------:R-:W-:Y:S01]  /*1120*/  LOP3.LUT R106, R106, 0x40, R7, 0xf8, !PT ;  /* 0x000000406a6a7812 */ /* 0x000fe200078ef807 */
[----:B------:R-:W-:Y:S01]  /*1130*/  IMAD.MOV.U32 R13, RZ, RZ, -0x1 ;  /* 0xffffffffff0d7424 */ /* 0x000fe200078e00ff */
[----:B------:R-:W-:Y:S01]  /*1140*/  LOP3.LUT R105, R6, 0x3, RZ, 0xc0, !PT ;  /* 0x0000000306697812 */ /* 0x000fe200078ec0ff */
[----:B------:R-:W-:Y:S01]  /*1150*/  ULDC.64 UR6, c[0x0][0x6c8] ;  /* 0x0001b20000067ab9 */ /* 0x000fe20000000a00 */
[----:B------:R-:W-:Y:S01]  /*1160*/  LOP3.LUT R9, R9, 0x1c0, R8, 0xf8, !PT ;  /* 0x000001c009097812 */ /* 0x000fe200078ef808 */
[----:B------:R-:W-:Y:S01]  /*1170*/  IMAD R11, R18, -0x40, R11 ;  /* 0xffffffc0120b7824 */ /* 0x000fe200078e020b */
[----:B------:R-:W-:Y:S01]  /*1180*/  LOP3.LUT R113, R6, 0x80, RZ, 0xc0, !PT ;  /* 0x0000008006717812 */ /* 0x000fe200078ec0ff */
[----:B------:R-:W-:Y:S01]  /*1190*/  USHF.L.U64.HI UR5, UR6, 0x3, UR7 ;  /* 0x0000000306057899 */ /* 0x000fe20008010207 */
[----:B----4-:R-:W-:Y:S01]  /*11a0*/  VIADD R7, R15, 0x3f ;  /* 0x0000003f0f077836 */ /* 0x010fe20000000000 */
[----:B------:R-:W-:Y:S01]  /*11b0*/  LOP3.LUT R158, R4, 0x1, RZ, 0xfc, !PT ;  /* 0x00000001049e7812 */ /* 0x000fe200078efcff */
[----:B------:R-:W-:Y:S01]  /*11c0*/  IMAD.MOV.U32 R15, RZ, RZ, 0x1 ;  /* 0x00000001ff0f7424 */ /* 0x000fe200078e00ff */
[----:B------:R-:W-:Y:S01]  /*11d0*/  ULDC UR7, c[0x0][0x284] ;  /* 0x0000a10000077ab9 */ /* 0x000fe20000000800 */
[----:B------:R-:W-:Y:S01]  /*11e0*/  IMAD R105, R105, -0x2, R14 ;  /* 0xfffffffe69697824 */ /* 0x000fe200078e020e */
[----:B------:R-:W-:-:S02]  /*11f0*/  SHF.R.S32.HI R8, RZ, 0x1f, R7 ;  /* 0x0000001fff087819 */ /* 0x000fc40000011407 */
[----:B------:R-:W-:Y:S02]  /*1200*/  CS2R R114, SRZ ;  /* 0x0000000000727805 */ /* 0x000fe4000001ff00 */
[----:B------:R-:W-:Y:S01]  /*1210*/  SHF.R.U32.HI R113, RZ, 0x7, R113 ;  /* 0x00000007ff717819 */ /* 0x000fe20000011671 */
[----:B------:R-:W-:Y:S01]  /*1220*/  VIADD R111, R11, UR7 ;  /* 0x000000070b6f7c36 */ /* 0x000fe20008000000 */
[----:B------:R-:W-:Y:S01]  /*1230*/  LEA.HI R8, R8, R7, RZ, 0x6 ;  /* 0x0000000708087211 */ /* 0x000fe200078f30ff */
[----:B------:R-:W-:Y:S01]  /*1240*/  USHF.L.U32 UR6, UR6, 0x3, URZ ;  /* 0x0000000306067899 */ /* 0x000fe2000800063f */
[-C--:B0-----:R-:W-:Y:S02]  /*1250*/  SHF.L.U32 R13, R13, R104.reuse, RZ ;  /* 0x000000680d0d7219 */ /* 0x081fe400000006ff */
[----:B------:R-:W-:Y:S02]  /*1260*/  SHF.R.S32.HI R117, RZ, 0x6, R8 ;  /* 0x00000006ff757819 */ /* 0x000fe40000011408 */
[----:B------:R-:W-:-:S02]  /*1270*/  SHF.L.U32 R104, R15, R104, RZ ;  /* 0x000000680f687219 */ /* 0x000fc400000006ff */
[----:B------:R-:W-:Y:S02]  /*1280*/  VIMNMX R6, RZ, R117, PT ;  /* 0x00000075ff067248 */ /* 0x000fe40003fe0100 */
[----:B------:R-:W-:Y:S02]  /*1290*/  LOP3.LUT R112, RZ, R13, RZ, 0x33, !PT ;  /* 0x0000000dff707212 */ /* 0x000fe400078e33ff */
[----:B------:R-:W-:Y:S01]  /*12a0*/  SHF.R.U32.HI R110, RZ, 0x3, R9 ;  /* 0x00000003ff6e7819 */ /* 0x000fe20000011609 */
[----:B------:R-:W-:-:S07]  /*12b0*/  IMAD.IADD R109, R117, 0x1, -R6 ;  /* 0x00000001756d7824 */ /* 0x000fce00078e0a06 */
.L_x_150:
[----:B------:R-:W0:Y:S01]  /*12c0*/  SHFL.IDX PT, R6, R113, RZ, 0x1f ;  /* 0x00001fff71067589 */ /* 0x000e2200000e0000 */
[----:B-1----:R-:W1:Y:S01]  /*12d0*/  S2UR UR10, SR_CgaCtaId ;  /* 0x00000000000a79c3 */ /* 0x002e620000008800 */
[----:B------:R-:W-:Y:S01]  /*12e0*/  ISETP.GE.AND P0, PT, R109, 0x1, PT ;  /* 0x000000016d00780c */ /* 0x000fe20003f06270 */
[----:B------:R-:W-:Y:S01]  /*12f0*/  UMOV UR9, 0x400 ;  /* 0x0000040000097882 */ /* 0x000fe20000000000 */
[----:B------:R-:W-:Y:S02]  /*1300*/  CS2R R54, SRZ ;  /* 0x0000000000367805 */ /* 0x000fe4000001ff00 */
[----:B----4-:R-:W-:Y:S02]  /*1310*/  CS2R R56, SRZ ;  /* 0x0000000000387805 */ /* 0x010fe4000001ff00 */
[----:B------:R-:W-:Y:S02]  /*1320*/  CS2R R58, SRZ ;  /* 0x00000000003a7805 */ /* 0x000fe4000001ff00 */
[----:B------:R-:W-:-:S02]  /*1330*/  CS2R R60, SRZ ;  /* 0x00000000003c7805 */ /* 0x000fc4000001ff00 */
[----:B------:R-:W-:Y:S02]  /*1340*/  CS2R R62, SRZ ;  /* 0x00000000003e7805 */ /* 0x000fe4000001ff00 */
[----:B------:R-:W-:Y:S02]  /*1350*/  CS2R R64, SRZ ;  /* 0x0000000000407805 */ /* 0x000fe4000001ff00 */
[----:B------:R-:W-:Y:S02]  /*1360*/  CS2R R66, SRZ ;  /* 0x0000000000427805 */ /* 0x000fe4000001ff00 */
[----:B------:R-:W-:Y:S02]  /*1370*/  CS2R R68, SRZ ;  /* 0x0000000000447805 */ /* 0x000fe4000001ff00 */
        /* <DEDUP_REMOVED lines=12> */
[----:B0-----:R-:W-:Y:S01]  /*1440*/  R2UR UR7, R6 ;  /* 0x00000000060772ca */ /* 0x001fe200000e0000 */
[----:B-1----:R-:W-:Y:S01]  /*1450*/  ULEA UR9, UR10, UR9, 0x18 ;  /* 0x000000090a097291 */ /* 0x002fe2000f8ec03f */
        /* <DEDUP_REMOVED lines=10> */
[----:B------:R-:W-:Y:S01]  /*1500*/  CS2R R50, SRZ ;  /* 0x0000000000327805 */ /* 0x000fe2000001ff00 */
[----:B------:R-:W-:Y:S01]  /*1510*/  ULEA.HI UR8, UR7, UR7, URZ, 0x1 ;  /* 0x0000000707087291 */ /* 0x000fe2000f8f083f */
[----:B------:R-:W-:-:S03]  /*1520*/  CS2R R52, SRZ ;  /* 0x0000000000347805 */ /* 0x000fc6000001ff00 */
[----:B------:R-:W-:-:S04]  /*1530*/  ULOP3.LUT UR8, UR8, 0xffffe, URZ, 0xc0, !UPT ;  /* 0x000ffffe08087892 */ /* 0x000fc8000f8ec03f */
[----:B------:R-:W-:-:S04]  /*1540*/  UIADD3 UR8, UR7, -UR8, URZ ;  /* 0x8000000807087290 */ /* 0x000fc8000fffe03f */
[----:B------:R-:W-:Y:S01]  /*1550*/  ULEA UR8, UR8, UR9, 0xc ;  /* 0x0000000908087291 */ /* 0x000fe2000f8e603f */
[----:B--23--:R-:W-:Y:S11]  /*1560*/  @!P0 BRA `(.L_x_14) ;  /* 0x0000000400208947 */ /* 0x00cff60003800000 */
[----:B------:R-:W-:Y:S01]  /*1570*/  UIADD3 UR8, UR8, 0x180, URZ ;  /* 0x0000018008087890 */ /* 0x000fe2000fffe03f */
[----:B------:R-:W-:Y:S01]  /*1580*/  R2UR UR7, R114 ;  /* 0x00000000720772ca */ /* 0x000fe200000e0000 */
[----:B------:R-:W-:Y:S01]  /*1590*/  IMAD.MOV.U32 R6, RZ, RZ, R109 ;  /* 0x000000ffff067224 */ /* 0x000fe200078e006d */
[----:B------:R-:W-:Y:S01]  /*15a0*/  UPLOP3.LUT UP0, UPT, UPT, UPT, UPT, 0x40, 0x0 ;  /* 0x000000000000789c */ /* 0x000fe20003f0e870 */
[----:B------:R-:W-:Y:S01]  /*15b0*/  IMAD.MOV.U32 R7, RZ, RZ, R115 ;  /* 0x000000ffff077224 */ /* 0x000fe200078e0073 */
[----:B------:R-:W-:Y:S01]  /*15c0*/  USHF.R.U32.HI UR8, URZ, 0x4, UR8 ;  /* 0x000000043f087899 */ /* 0x000fe20008011608 */
[----:B------:R-:W-:-:S03]  /*15d0*/  IMAD.MOV.U32 R8, RZ, RZ, R114 ;  /* 0x000000ffff087224 */ /* 0x000fc600078e0072 */
[----:B------:R-:W-:-:S04]  /*15e0*/  ULOP3.LUT UR8, UR8, 0x3fff, URZ, 0xc0, !UPT ;  /* 0x00003fff08087892 */ /* 0x000fc8000f8ec03f */
[----:B------:R-:W-:-:S12]  /*15f0*/  ULOP3.LUT UR16, UR8, 0x10000, URZ, 0xfc, !UPT ;  /* 0x0001000008107892 */ /* 0x000fd8000f8efc3f */
.L_x_21:
[----:B------:R-:W-:-:S13]  /*1600*/  ISETP.NE.AND P1, PT, R158, 0x3, PT ;  /* 0x000000039e00780c */ /* 0x000fda0003f25270 */
[----:B01--4-:R-:W-:Y:S05]  /*1610*/  @!P1 BRA `(.L_x_15) ;  /* 0x0000000000049947 */ /* 0x013fea0003800000 */
[----:B------:R-:W-:Y:S01]  /*1620*/  BPT.TRAP 0x1 ;  /* 0x000000040000795c */ /* 0x000fe20000300000 */
.L_x_15:
[----:B------:R-:W0:Y:S01]  /*1630*/  S2UR UR9, SR_CgaCtaId ;  /* 0x00000000000979c3 */ /* 0x000e220000008800 */
[----:B------:R-:W-:Y:S01]  /*1640*/  UMOV UR8, 0x400 ;  /* 0x0000040000087882 */ /* 0x000fe20000000000 */
[----:B------:R-:W-:Y:S01]  /*1650*/  SHF.L.U32 R11, R7, 0x1f, RZ ;  /* 0x0000001f070b7819 */ /* 0x000fe200000006ff */
[----:B0-----:R-:W-:-:S04]  /*1660*/  ULEA UR17, UR9, UR8, 0x18 ;  /* 0x0000000809117291 */ /* 0x001fc8000f8ec03f */
[----:B------:R-:W-:-:S09]  /*1670*/  ULEA UR8, UR7, UR17, 0x3 ;  /* 0x0000001107087291 */ /* 0x000fd2000f8e183f */
[----:B------:R0:W1:Y:S01]  /*1680*/  SYNCS.PHASECHK.TRANS64.TRYWAIT P0, [UR8], R11 ;  /* 0x0000000bff0075a7 */ /* 0x0000620008000148 */
[----:B------:R-:W-:Y:S05]  /*1690*/  @!P1 BRA `(.L_x_16) ;  /* 0x0000000000049947 */ /* 0x000fea0003800000 */
[----:B------:R-:W-:Y:S01]  /*16a0*/  BPT.TRAP 0x1 ;  /* 0x000000040000795c */ /* 0x000fe20000300000 */
.L_x_16:
[----:B------:R-:W-:-:S04]  /*16b0*/  IMAD.U32 R9, RZ, RZ, UR7 ;  /* 0x00000007ff097e24 */ /* 0x000fc8000f8e00ff */
[----:B------:R-:W-:Y:S01]  /*16c0*/  IMAD R9, R9, 0x800, R110 ;  /* 0x0000080009097824 */ /* 0x000fe200078e026e */
[----:B-1----:R-:W-:Y:S06]  /*16d0*/  @P0 BRA `(.L_x_17) ;  /* 0x0000000000080947 */ /* 0x002fec0003800000 */
[----:B------:R-:W1:Y:S02]  /*16e0*/  SYNCS.PHASECHK.TRANS64.TRYWAIT P0, [UR8], R11 ;  /* 0x0000000bff0075a7 */ /* 0x000e640008000148 */
[----:B-1----:R-:W-:Y:S05]  /*16f0*/  @!P0 BRA `(.L_x_18) ;  /* 0x0000006c00508947 */ /* 0x002fea0003800000 */
.L_x_17:
[----:B------:R-:W-:Y:S01]  /*1700*/  LDS.64 R88, [R9+UR17+0x30180] ;  /* 0x0301801109587984 */ /* 0x000fe20008000a00 */
[----:B------:R-:W-:Y:S02]  /*1710*/  UIADD3 UR8, UR17, 0x20180, URZ ;  /* 0x0002018011087890 */ /* 0x000fe4000fffe03f */
[----:B------:R-:W-:Y:S01]  /*1720*/  ULEA UR13, UR7, UR16, 0xa ;  /* 0x00000010070d7291 */ /* 0x000fe2000f8e503f */
[----:B------:R-:W4:Y:S01]  /*1730*/  LDS.64 R90, [R9+UR17+0x30580] ;  /* 0x03058011095a7984 */ /* 0x000f220008000a00 */
[----:B------:R-:W-:Y:S01]  /*1740*/  USHF.R.U32.HI UR8, URZ, 0x4, UR8 ;  /* 0x000000043f087899 */ /* 0x000fe20008011608 */
[----:B------:R-:W-:Y:S01]  /*1750*/  UMOV UR9, 0x80000020 ;  /* 0x8000002000097882 */ /* 0x000fe20000000000 */
[----:B------:R-:W-:Y:S02]  /*1760*/  UMOV UR11, 0x40000040 ;  /* 0x40000040000b7882 */ /* 0x000fe40000000000 */
[----:B------:R-:W-:-:S04]  /*1770*/  ULOP3.LUT UR8, UR8, 0x3fff, URZ, 0xc0, !UPT ;  /* 0x00003fff08087892 */ /* 0x000fc8000f8ec03f */
[----:B------:R-:W-:-:S04]  /*1780*/  ULOP3.LUT UR8, UR8, 0x10000, URZ, 0xfc, !UPT ;  /* 0x0001000008087892 */ /* 0x000fc8000f8efc3f */
[----:B------:R-:W-:-:S03]  /*1790*/  ULEA UR12, UR7, UR8, 0x9 ;  /* 0x00000008070c7291 */ /* 0x000fc6000f8e483f */
[----:B------:R-:W-:-:S04]  /*17a0*/  UMOV UR8, UR13 ;  /* 0x0000000d00087c82 */ /* 0x000fc80008000000 */
[----:B------:R-:W-:Y:S01]  /*17b0*/  UMOV UR10, UR12 ;  /* 0x0000000c000a7c82 */ /* 0x000fe20008000000 */
[----:B----4-:R-:W-:-:S06]  /*17c0*/  WARPGROUP.ARRIVE ;  /* 0x00000000000079c5 */ /* 0x010fcc0000000000 */
[----:B------:R-:W-:Y:S01]  /*17d0*/  HGMMA.SP.64x64x32.F32.BF16 R56, gdesc[UR8], R56, UP0, R88, 0x0 ;  /* 0x08e05800083879f0 */ /* 0x000fe2000bf01a38 */
[----:B------:R-:W-:Y:S01]  /*17e0*/  UIADD3 UR8, UR13, 0x200, URZ ;  /* 0x000002000d087890 */ /* 0x000fe2000fffe03f */
[----:B------:R-:W-:-:S08]  /*17f0*/  UMOV UR9, 0x80000020 ;  /* 0x8000002000097882 */ /* 0x000fd00000000000 */
[----:B------:R-:W-:Y:S01]  /*1800*/  HGMMA.SP.64x64x32.F32.BF16 R24, gdesc[UR8], R24, UP0, R90, 0x0 ;  /* 0x08e05a00081879f0 */ /* 0x000fe2000bf01a18 */
[----:B------:R-:W-:Y:S02]  /*1810*/  UIADD3 UR8, UR13, 0x2, URZ ;  /* 0x000000020d087890 */ /* 0x000fe4000fffe03f */
[----:B------:R-:W-:Y:S01]  /*1820*/  UIADD3 UR10, UR12, 0x4, URZ ;  /* 0x000000040c0a7890 */ /* 0x000fe2000fffe03f */
[----:B------:R-:W-:Y:S01]  /*1830*/  UMOV UR9, 0x80000020 ;  /* 0x8000002000097882 */ /* 0x000fe20000000000 */
[----:B------:R-:W-:-:S07]  /*1840*/  UMOV UR11, 0x40000040 ;  /* 0x40000040000b7882 */ /* 0x000fce0000000000 */
[----:B------:R-:W-:Y:S01]  /*1850*/  HGMMA.SP.64x64x32.F32.BF16 R56, gdesc[UR8], R56, R89, 0x0 ;  /* 0x08e05900083879f0 */ /* 0x000fe20008701a38 */
[----:B------:R-:W-:Y:S01]  /*1860*/  UIADD3 UR8, UR13, 0x202, URZ ;  /* 0x000002020d087890 */ /* 0x000fe2000fffe03f */
[----:B------:R-:W-:-:S08]  /*1870*/  UMOV UR9, 0x80000020 ;  /* 0x8000002000097882 */ /* 0x000fd00000000000 */
[----:B------:R-:W-:Y:S03]  /*1880*/  HGMMA.SP.64x64x32.F32.BF16 R24, gdesc[UR8], R24, R91, 0x0, gsb0 ;  /* 0x08e05b00081879f0 */ /* 0x000fe60008001a18 */
[----:B------:R-:W-:Y:S02]  /*1890*/  WARPGROUP.DEPBAR.LE gsb0, 0x0 ;  /* 0x00008000000079c5 */ /* 0x000fe40000010000 */
[----:B------:R-:W-:Y:S05]  /*18a0*/  @!P1 BRA `(.L_x_19) ;  /* 0x0000000000049947 */ /* 0x000fea0003800000 */
[----:B------:R-:W-:Y:S01]  /*18b0*/  BPT.TRAP 0x1 ;  /* 0x000000040000795c */ /* 0x000fe20000300000 */
.L_x_19:
[----:B------:R-:W-:Y:S02]  /*18c0*/  LEA R9, R8, UR17, 0x3 ;  /* 0x0000001108097c11 */ /* 0x000fe4000f8e18ff */
[----:B------:R-:W-:-:S03]  /*18d0*/  ISETP.GT.U32.AND P0, PT, R4, 0x1, PT ;  /* 0x000000010400780c */ /* 0x000fc60003f04070 */
[----:B------:R-:W-:-:S05]  /*18e0*/  VIADD R9, R9, 0x40 ;  /* 0x0000004009097836 */ /* 0x000fca0000000000 */
[----:B------:R-:W-:-:S04]  /*18f0*/  PRMT R9, RZ, 0x654, R9 ;  /* 0x00000654ff097816 */ /* 0x000fc80000000009 */
[----:B------:R4:W-:Y:S01]  /*1900*/  SYNCS.ARRIVE.TRANS64.RED.A1T0 RZ, [R9+URZ], RZ ;  /* 0x000000ff09ff79a7 */ /* 0x0009e2000810043f */
[----:B------:R-:W-:Y:S05]  /*1910*/  @P0 BRA `(.L_x_20) ;  /* 0x0000000000040947 */ /* 0x000fea0003800000 */
[----:B------:R-:W-:Y:S01]  /*1920*/  BPT.TRAP 0x1 ;  /* 0x000000040000795c */ /* 0x000fe20000300000 */
.L_x_20:
[----:B------:R-:W-:Y:S01]  /*1930*/  UIADD3 UR7, UR7, 0x1, URZ ;  /* 0x0000000107077890 */ /* 0x000fe2000fffe03f */
[----:B------:R-:W-:Y:S01]  /*1940*/  ISETP.GT.AND P1, PT, R6, 0x1, PT ;  /* 0x000000010600780c */ /* 0x000fe20003f24270 */
[----:B------:R-:W-:Y:S02]  /*1950*/  VIADD R8, R8, 0x1 ;  /* 0x0000000108087836 */ /* 0x000fe40000000000 */
[----:B------:R-:W-:Y:S01]  /*1960*/  UISETP.NE.AND UP0, UPT, UR7, 0x8, UPT ;  /* 0x000000080700788c */ /* 0x000fe2000bf05270 */
[----:B------:R-:W-:Y:S02]  /*1970*/  VIADD R6, R6, 0xffffffff ;  /* 0xffffffff06067836 */ /* 0x000fe40000000000 */
[C---:B------:R-:W-:Y:S01]  /*1980*/  ISETP.NE.AND P0, PT, R8.reuse, 0x8, PT ;  /* 0x000000080800780c */ /* 0x040fe20003f05270 */
[----:B------:R-:W-:Y:S02]  /*1990*/  USEL UR8, URZ, 0x1, UP0 ;  /* 0x000000013f087887 */ /* 0x000fe40008000000 */
[----:B------:R-:W-:Y:S01]  /*19a0*/  USEL UR7, UR7, URZ, UP0 ;  /* 0x0000003f07077287 */ /* 0x000fe20008000000 */
[----:B------:R-:W-:Y:S01]  /*19b0*/  SEL R8, R8, RZ, P0 ;  /* 0x000000ff08087207 */ /* 0x000fe20000000000 */
[----:B------:R-:W-:-:S02]  /*19c0*/  UPLOP3.LUT UP0, UPT, UPT, UPT, UPT, 0x80, 0x0 ;  /* 0x000000000000789c */ /* 0x000fc40003f0f070 */
[----:B------:R-:W-:Y:S01]  /*19d0*/  LOP3.LUT R7, R7, UR8, RZ, 0x3c, !PT ;  /* 0x0000000807077c12 */ /* 0x000fe2000f8e3cff */
[----:B------:R-:W-:Y:S08]  /*19e0*/  @P1 BRA `(.L_x_21) ;  /* 0xfffffffc00041947 */ /* 0x000ff0000383ffff */
.L_x_14:
[----:B------:R-:W-:Y:S01]  /*19f0*/  IMAD.IADD R114, R117, 0x1, R114 ;  /* 0x0000000175727824 */ /* 0x000fe200078e0272 */
[----:B------:R-:W-:Y:S01]  /*1a00*/  SHF.R.S32.HI R16, RZ, 0x1f, R5 ;  /* 0x0000001fff107819 */ /* 0x000fe20000011405 */
[----:B------:R-:W-:Y:S01]  /*1a10*/  IMAD.SHL.U32 R107, R108, 0x100, RZ ;  /* 0x000001006c6b7824 */ /* 0x000fe200078e00ff */
[----:B------:R-:W-:Y:S01]  /*1a20*/  ULDC UR7, c[0x0][0x288] ;  /* 0x0000a20000077ab9 */ /* 0x000fe20000000800 */
[----:B------:R-:W-:Y:S01]  /*1a30*/  IMAD.SHL.U32 R118, R10, 0x40, RZ ;  /* 0x000000400a767824 */ /* 0x000fe200078e00ff */
[----:B------:R-:W-:Y:S01]  /*1a40*/  SHF.R.U32.HI R6, RZ, 0x3, R114 ;  /* 0x00000003ff067819 */ /* 0x000fe20000011672 */
[----:B------:R-:W-:Y:S01]  /*1a50*/  IMAD.IADD R120, R106, 0x1, R107 ;  /* 0x000000016a787824 */ /* 0x000fe200078e026b */
[----:B------:R-:W-:Y:S01]  /*1a60*/  ULDC.64 UR8, c[0x0][0x6d0] ;  /* 0x0001b40000087ab9 */ /* 0x000fe20000000a00 */
[----:B------:R-:W-:Y:S01]  /*1a70*/  ISETP.GT.U32.AND P0, PT, R114, 0x7, PT ;  /* 0x000000077200780c */ /* 0x000fe20003f04070 */
[----:B------:R-:W-:Y:S01]  /*1a80*/  IMAD R8, R16, UR8, RZ ;  /* 0x0000000810087c24 */ /* 0x000fe2000f8e02ff */
[----:B------:R-:W-:Y:S01]  /*1a90*/  LOP3.LUT R6, R6, 0x1, RZ, 0xc0, !PT ;  /* 0x0000000106067812 */ /* 0x000fe200078ec0ff */
[----:B------:R-:W-:-:S02]  /*1aa0*/  WARPGROUP.DEPBAR.LE gsb0, 0x0 ;  /* 0x00008000000079c5 */ /* 0x000fc40000010000 */
[----:B------:R-:W-:Y:S01]  /*1ab0*/  SHF.R.S32.HI R121, RZ, 0x1f, R120 ;  /* 0x0000001fff797819 */ /* 0x000fe20000011478 */
[C---:B----4-:R-:W-:Y:S01]  /*1ac0*/  IMAD R9, R5.reuse, UR9, R8 ;  /* 0x0000000905097c24 */ /* 0x050fe2000f8e0208 */
[----:B------:R-:W-:Y:S01]  /*1ad0*/  ISETP.NE.U32.AND P1, PT, R6, 0x1, PT ;  /* 0x000000010600780c */ /* 0x000fe20003f25070 */
[----:B------:R-:W-:Y:S01]  /*1ae0*/  IMAD.MOV.U32 R108, RZ, RZ, -0x1 ;  /* 0xffffffffff6c7424 */ /* 0x000fe200078e00ff */
[----:B------:R-:W-:Y:S01]  /*1af0*/  ISETP.GE.AND P2, PT, R118, UR7, PT ;  /* 0x0000000776007c0c */ /* 0x000fe2000bf46270 */
[----:B------:R-:W-:Y:S01]  /*1b00*/  IMAD.WIDE.U32 R6, R5, UR8, R120 ;  /* 0x0000000805067c25 */ /* 0x000fe2000f8e0078 */
[----:B------:R-:W-:Y:S01]  /*1b10*/  ULDC UR8, c[0x0][0x284] ;  /* 0x0000a10000087ab9 */ /* 0x000fe20000000800 */
[----:B------:R-:W-:Y:S02]  /*1b20*/  ISETP.LT.U32.AND P0, PT, R117, 0x8, P0 ;  /* 0x000000087500780c */ /* 0x000fe40000701070 */
[----:B------:R-:W-:Y:S01]  /*1b30*/  ISETP.GE.OR P2, PT, R107, UR8, P2 ;  /* 0x000000086b007c0c */ /* 0x000fe20009746670 */
[----:B------:R-:W-:Y:S01]  /*1b40*/  IMAD.IADD R7, R7, 0x1, R9 ;  /* 0x0000000107077824 */ /* 0x000fe200078e0209 */
[----:B------:R-:W-:-:S02]  /*1b50*/  ISETP.GT.U32.AND P1, PT, R117, 0x7, !P1 ;  /* 0x000000077500780c */ /* 0x000fc40004f24070 */
[----:B------:R-:W-:Y:S02]  /*1b60*/  SEL R8, RZ, 0x1, !P0 ;  /* 0x00000001ff087807 */ /* 0x000fe40004000000 */
[----:B------:R-:W-:Y:S02]  /*1b70*/  SEL R9, RZ, 0x1, !P1 ;  /* 0x00000001ff097807 */ /* 0x000fe40004800000 */
[----:B------:R-:W-:Y:S02]  /*1b80*/  LOP3.LUT R114, R114, 0x7, RZ, 0xc0, !PT ;  /* 0x0000000772727812 */ /* 0x000fe400078ec0ff */
[----:B------:R-:W-:-:S03]  /*1b90*/  LOP3.LUT R115, R9, R115, R8, 0x96, !PT ;  /* 0x0000007309737212 */ /* 0x000fc600078e9608 */
[----:B------:R-:W-:Y:S05]  /*1ba0*/  @P2 BRA `(.L_x_22) ;  /* 0x00000048006c2947 */ /* 0x000fea0003800000 */
[----:B------:R-:W4:Y:S01]  /*1bb0*/  LDC.64 R14, c[0x0][0x6c8] ;  /* 0x0001b200ff0e7b82 */ /* 0x000f220000000a00 */
[----:B01----:R-:W-:Y:S01]  /*1bc0*/  IMAD.WIDE R10, R10, 0x40, RZ ;  /* 0x000000400a0a7825 */ /* 0x003fe200078e02ff */
[----:B---3-5:R-:W-:Y:S01]  /*1bd0*/  FSETP.NEU.AND P1, PT, R102, RZ, PT ;  /* 0x000000ff6600720b */ /* 0x028fe20003f2d000 */
[----:B------:R-:W-:Y:S02]  /*1be0*/  BSSY B0, `(.L_x_22) ;  /* 0x0000497000007945 */ /* 0x000fe40003800000 */
[----:B------:R-:W-:Y:S01]  /*1bf0*/  IMAD.IADD R118, R105, 0x1, -R118 ;  /* 0x0000000169767824 */ /* 0x000fe200078e0a76 */
[----:B------:R-:W-:Y:S01]  /*1c00*/  LOP3.LUT R119, R10, 0x6, R116, 0xf8, !PT ;  /* 0x000000060a777812 */ /* 0x000fe200078ef874 */
[----:B------:R-:W-:-:S03]  /*1c10*/  IMAD.IADD R107, R111, 0x1, -R107 ;  /* 0x000000016f6b7824 */ /* 0x000fc600078e0a6b */
[----:B------:R-:W-:-:S04]  /*1c20*/  ISETP.GT.AND P0, PT, R118, RZ, PT ;  /* 0x000000ff7600720c */ /* 0x000fc80003f04270 */
[----:B------:R-:W-:Y:S01]  /*1c30*/  ISETP.GT.AND P2, PT, R107, RZ, P0 ;  /* 0x000000ff6b00720c */ /* 0x000fe20000744270 */
[-C--:B----4-:R-:W-:Y:S02]  /*1c40*/  IMAD R8, R11, R14.reuse, RZ ;  /* 0x0000000e0b087224 */ /* 0x090fe400078e02ff */
[----:B------:R-:W-:-:S04]  /*1c50*/  IMAD.WIDE.U32 R12, R119, R14, R6 ;  /* 0x0000000e770c7225 */ /* 0x000fc800078e0006 */
[----:B------:R-:W-:-:S04]  /*1c60*/  IMAD R7, R119, R15, R8 ;  /* 0x0000000f77077224 */ /* 0x000fc800078e0208 */
[----:B------:R-:W-:Y:S01]  /*1c70*/  IMAD.IADD R23, R13, 0x1, R7 ;  /* 0x000000010d177824 */ /* 0x000fe200078e0207 */
[----:B------:R-:W-:Y:S06]  /*1c80*/  @!P1 BRA `(.L_x_23) ;  /* 0x0000003400a09947 */ /* 0x000fec0003800000 */
[----:B------:R-:W0:Y:S01]  /*1c90*/  LDC.64 R122, c[0x0][0x6b0] ;  /* 0x0001ac00ff7a7b82 */ /* 0x000e220000000a00 */
[----:B------:R-:W-:Y:S01]  /*1ca0*/  ULDC.64 UR10, c[0x0][0x6b8] ;  /* 0x0001ae00000a7ab9 */ /* 0x000fe20000000a00 */
[----:B------:R-:W-:Y:S01]  /*1cb0*/  ULDC.64 UR12, c[0x0][0x6a8] ;  /* 0x0001aa00000c7ab9 */ /* 0x000fe20000000a00 */
[----:B------:R-:W-:Y:S01]  /*1cc0*/  IMAD R6, R16, UR10, RZ ;  /* 0x0000000a10067c24 */ /* 0x000fe2000f8e02ff */
[----:B------:R-:W-:Y:S01]  /*1cd0*/  ULDC.64 UR8, c[0x0][0x6c0] ;  /* 0x0001b00000087ab9 */ /* 0x000fe20000000a00 */
[----:B------:R-:W-:-:S03]  /*1ce0*/  IMAD.WIDE.U32 R126, R5, UR10, R120 ;  /* 0x0000000a057e7c25 */ /* 0x000fc6000f8e0078 */
[----:B------:R-:W1:Y:S01]  /*1cf0*/  LDC.64 R16, c[0x0][0x6b0] ;  /* 0x0001ac00ff107b82 */ /* 0x000e620000000a00 */
[----:B------:R-:W-:Y:S02]  /*1d00*/  IMAD R131, R5, UR11, R6 ;  /* 0x0000000b05837c24 */ /* 0x000fe4000f8e0206 */
[----:B------:R-:W-:Y:S02]  /*1d10*/  IMAD.MOV.U32 R124, RZ, RZ, R126 ;  /* 0x000000ffff7c7224 */ /* 0x000fe400078e007e */
[----:B------:R-:W-:Y:S02]  /*1d20*/  IMAD.IADD R125, R127, 0x1, R131 ;  /* 0x000000017f7d7824 */ /* 0x000fe400078e0283 */
[-C--:B0-----:R-:W-:Y:S02]  /*1d30*/  IMAD R10, R11, R122.reuse, RZ ;  /* 0x0000007a0b0a7224 */ /* 0x081fe400078e02ff */
[----:B------:R-:W-:-:S04]  /*1d40*/  IMAD.WIDE.U32 R6, R119, R122, R124 ;  /* 0x0000007a77067225 */ /* 0x000fc800078e007c */
[----:B------:R-:W-:Y:S01]  /*1d50*/  IMAD R133, R119, R123, R10 ;  /* 0x0000007b77857224 */ /* 0x000fe200078e020a */
[----:B------:R-:W-:-:S03]  /*1d60*/  LEA R8, P1, R6, UR12, 0x2 ;  /* 0x0000000c06087c11 */ /* 0x000fc6000f8210ff */
[----:B------:R-:W-:-:S05]  /*1d70*/  IMAD.IADD R7, R7, 0x1, R133 ;  /* 0x0000000107077824 */ /* 0x000fca00078e0285 */
[----:B------:R-:W-:-:S05]  /*1d80*/  LEA.HI.X R9, R6, UR13, R7, 0x2, P1 ;  /* 0x0000000d06097c11 */ /* 0x000fca00088f1407 */
[----:B------:R0:W3:Y:S01]  /*1d90*/  @P2 LDG.E.LTC128B R19, desc[UR14][R8.64] ;  /* 0x0000000e08132981 */ /* 0x0000e2000c1e1920 */
[----:B------:R-:W-:Y:S01]  /*1da0*/  LEA R10, P1, R12, UR8, 0x2 ;  /* 0x000000080c0a7c11 */ /* 0x000fe2000f8210ff */
[----:B------:R-:W-:Y:S01]  /*1db0*/  IMAD.WIDE.U32 R6, R119, R122, R120 ;  /* 0x0000007a77067225 */ /* 0x000fe200078e0078 */
[----:B------:R-:W-:Y:S01]  /*1dc0*/  ISETP.GT.AND P6, PT, R118, 0x1, PT ;  /* 0x000000017600780c */ /* 0x000fe20003fc4270 */
[----:B------:R-:W-:Y:S01]  /*1dd0*/  BSSY B1, `(.L_x_24) ;  /* 0x0000016000017945 */ /* 0x000fe20003800000 */
[----:B------:R-:W-:Y:S01]  /*1de0*/  LEA.HI.X R11, R12, UR9, R23, 0x2, P1 ;  /* 0x000000090c0b7c11 */ /* 0x000fe200088f1417 */
[----:B------:R-:W-:Y:S01]  /*1df0*/  IMAD.IADD R13, R133, 0x1, R7 ;  /* 0x00000001850d7824 */ /* 0x000fe200078e0207 */
[----:B------:R-:W-:Y:S01]  /*1e00*/  ISETP.GT.AND P1, PT, R107, RZ, P6 ;  /* 0x000000ff6b00720c */ /* 0x000fe20003724270 */
[----:B------:R-:W-:Y:S01]  /*1e10*/  IMAD.MOV.U32 R12, RZ, RZ, R6 ;  /* 0x000000ffff0c7224 */ /* 0x000fe200078e0006 */
[----:B------:R-:W-:-:S03]  /*1e20*/  LOP3.LUT R138, R138, 0xfffffffd, RZ, 0xc0, !PT ;  /* 0xfffffffd8a8a7812 */ /* 0x000fc600078ec0ff */
[----:B------:R-:W-:-:S04]  /*1e30*/  IMAD.WIDE.U32 R12, R5, UR10, R12 ;  /* 0x0000000a050c7c25 */ /* 0x000fc8000f8e000c */
[----:B------:R-:W-:Y:S01]  /*1e40*/  @P6 LOP3.LUT R138, R138, 0x2, RZ, 0xfc, !PT ;  /* 0x000000028a8a6812 */ /* 0x000fe200078efcff */
[----:B0-----:R-:W-:Y:S02]  /*1e50*/  IMAD.IADD R9, R131, 0x1, R13 ;  /* 0x0000000183097824 */ /* 0x001fe400078e020d */
[----:B---3--:R-:W-:Y:S01]  /*1e60*/  FMUL R21, R19, R102 ;  /* 0x0000006613157220 */ /* 0x008fe20000400000 */
[----:B------:R-:W-:-:S03]  /*1e70*/  IMAD.MOV.U32 R23, RZ, RZ, R19 ;  /* 0x000000ffff177224 */ /* 0x000fc600078e0013 */
[----:B--2---:R-:W-:Y:S01]  /*1e80*/  FFMA R89, R56, R103, R21 ;  /* 0x0000006738597223 */ /* 0x004fe20000000015 */
[----:B-1----:R-:W-:-:S04]  /*1e90*/  IMAD.WIDE.U32 R20, R119, R122, R16 ;  /* 0x0000007a77147225 */ /* 0x002fc800078e0010 */
[----:B------:R-:W-:Y:S01]  /*1ea0*/  IMAD.IADD R91, R133, 0x1, R21 ;  /* 0x00000001855b7824 */ /* 0x000fe200078e0215 */
[-C--:B------:R-:W-:Y:S01]  /*1eb0*/  IADD3 R7, P3, R126, R20.reuse, RZ ;  /* 0x000000147e077210 */ /* 0x080fe20007f7e0ff */
[----:B------:R0:W-:Y:S01]  /*1ec0*/  @P2 STG.E desc[UR14][R10.64], R89 ;  /* 0x000000590a002986 */ /* 0x0001e2000c10190e */
[----:B------:R-:W-:Y:S02]  /*1ed0*/  IADD3 R18, P2, R120, R20, RZ ;  /* 0x0000001478127210 */ /* 0x000fe40007f5e0ff */
[----:B------:R-:W-:Y:S01]  /*1ee0*/  LEA R6, P4, R7, UR12, 0x2 ;  /* 0x0000000c07067c11 */ /* 0x000fe2000f8810ff */
[----:B------:R-:W-:-:S05]  /*1ef0*/  IMAD.X R8, R91, 0x1, R125, P3 ;  /* 0x000000015b087824 */ /* 0x000fca00018e067d */
[----:B------:R-:W-:Y:S01]  /*1f00*/  LEA.HI.X R7, R7, UR13, R8, 0x2, P4 ;  /* 0x0000000d07077c11 */ /* 0x000fe2000a0f1408 */
[----:B------:R-:W-:Y:S06]  /*1f10*/  @!P1 BRA `(.L_x_25) ;  /* 0x0000000000049947 */ /* 0x000fec0003800000 */
[----:B------:R1:W5:Y:S02]  /*1f20*/  LDG.E.LTC128B R23, desc[UR14][R6.64] ;  /* 0x0000000e06177981 */ /* 0x000364000c1e1920 */
.L_x_25:
[----:B------:R-:W-:Y:S05]  /*1f30*/  BSYNC B1 ;  /* 0x0000000000017941 */ /* 0x000fea0003800000 */
.L_x_24:
[----:B-----5:R-:W-:Y:S01]  /*1f40*/  FMUL R22, R23, R102 ;  /* 0x0000006617167220 */ /* 0x020fe20000400000 */
[C---:B-1----:R-:W-:Y:S01]  /*1f50*/  LEA R6, P3, R14.reuse, R10, 0x2 ;  /* 0x0000000a0e067211 */ /* 0x042fe200078610ff */
[----:B------:R-:W-:Y:S01]  /*1f60*/  IMAD.X R19, R121, 0x1, R91, P2 ;  /* 0x0000000179137824 */ /* 0x000fe200010e065b */
[----:B------:R-:W-:Y:S01]  /*1f70*/  ISETP.GT.AND P2, PT, R107, 0x8, P0 ;  /* 0x000000086b00780c */ /* 0x000fe20000744270 */
[----:B------:R-:W-:Y:S01]  /*1f80*/  FFMA R13, R57, R103, R22 ;  /* 0x00000067390d7223 */ /* 0x000fe20000000016 */
[----:B------:R-:W-:Y:S01]  /*1f90*/  LEA.HI.X R7, R14, R11, R15, 0x2, P3 ;  /* 0x0000000b0e077211 */ /* 0x000fe200018f140f */
[----:B------:R-:W-:Y:S01]  /*1fa0*/  IMAD.WIDE.U32 R18, R5, UR10, R18 ;  /* 0x0000000a05127c25 */ /* 0x000fe2000f8e0012 */
[C---:B------:R-:W-:Y:S01]  /*1fb0*/  LEA R8, P4, R12.reuse, UR12, 0x2 ;  /* 0x0000000c0c087c11 */ /* 0x040fe2000f8810ff */
[----:B------:R-:W-:Y:S02]  /*1fc0*/  BSSY B1, `(.L_x_26) ;  /* 0x0000008000017945 */ /* 0x000fe40003800000 */
[----:B------:R1:W-:Y:S01]  /*1fd0*/  @P1 STG.E desc[UR14][R6.64], R13 ;  /* 0x0000000d06001986 */ /* 0x0003e2000c10190e */
[----:B------:R-:W-:Y:S01]  /*1fe0*/  LEA.HI.X R9, R12, UR13, R9, 0x2, P4 ;  /* 0x0000000d0c097c11 */ /* 0x000fe2000a0f1409 */
[----:B------:R-:W-:-:S02]  /*1ff0*/  IMAD.MOV.U32 R21, RZ, RZ, R91 ;  /* 0x000000ffff157224 */ /* 0x000fc400078e005b */
[----:B------:R-:W-:Y:S02]  /*2000*/  IMAD R130, R123, 0x7, RZ ;  /* 0x000000077b827824 */ /* 0x000fe400078e02ff */
[----:B------:R-:W-:Y:S01]  /*2010*/  IMAD.IADD R57, R131, 0x1, R19 ;  /* 0x0000000183397824 */ /* 0x000fe200078e0213 */
[----:B------:R-:W-:Y:S06]  /*2020*/  @!P2 BRA `(.L_x_27) ;  /* 0x000000000004a947 */ /* 0x000fec0003800000 */
[----:B------:R2:W5:Y:S02]  /*2030*/  LDG.E.LTC128B R23, desc[UR14][R8.64+0x20] ;  /* 0x0000200e08177981 */ /* 0x000564000c1e1920 */
.L_x_27:
[----:B------:R-:W-:Y:S05]  /*2040*/  BSYNC B1 ;  /* 0x0000000000017941 */ /* 0x000fea0003800000 */
.L_x_26:
[----:B------:R-:W-:Y:S01]  /*2050*/  ISETP.GT.AND P3, PT, R107, 0x8, P6 ;  /* 0x000000086b00780c */ /* 0x000fe20003764270 */
[----:B-1---5:R-:W-:Y:S01]  /*2060*/  FMUL R13, R23, R102 ;  /* 0x00000066170d7220 */ /* 0x022fe20000400000 */
[----:B------:R-:W-:Y:S01]  /*2070*/  ISETP.GT.AND P5, PT, R118, 0x8, PT ;  /* 0x000000087600780c */ /* 0x000fe20003fa4270 */
[----:B------:R-:W-:Y:S01]  /*2080*/  IMAD.WIDE.U32 R20, R122, 0x7, R20 ;  /* 0x000000077a147825 */ /* 0x000fe200078e0014 */
[----:B------:R-:W-:-:S03]  /*2090*/  LEA R12, P1, R18, UR12, 0x2 ;  /* 0x0000000c120c7c11 */ /* 0x000fc6000f8210ff */
[----:B0-----:R-:W-:Y:S01]  /*20a0*/  FFMA R89, R58, R103, R13 ;  /* 0x000000673a597223 */ /* 0x001fe2000000000d */
[----:B------:R-:W-:Y:S01]  /*20b0*/  LOP3.LUT R138, R138, 0xfffffffb, RZ, 0xc0, !PT ;  /* 0xfffffffb8a8a7812 */ /* 0x000fe200078ec0ff */
[----:B------:R-:W-:Y:S01]  /*20c0*/  BSSY B1, `(.L_x_28) ;  /* 0x000000b000017945 */ /* 0x000fe20003800000 */
[----:B------:R-:W-:Y:S01]  /*20d0*/  LEA.HI.X R13, R18, UR13, R57, 0x2, P1 ;  /* 0x0000000d120d7c11 */ /* 0x000fe200088f1439 */
[----:B------:R-:W-:Y:S01]  /*20e0*/  IMAD.IADD R57, R21, 0x1, R130 ;  /* 0x0000000115397824 */ /* 0x000fe200078e0282 */
[----:B------:R-:W-:Y:S01]  /*20f0*/  IADD3 R19, P1, R126, R20, RZ ;  /* 0x000000147e137210 */ /* 0x000fe20007f3e0ff */
[----:B------:R0:W-:Y:S01]  /*2100*/  @P2 STG.E desc[UR14][R10.64+0x20], R89 ;  /* 0x000020590a002986 */ /* 0x0001e2000c10190e */
[----:B------:R-:W-:-:S03]  /*2110*/  ISETP.GT.AND P2, PT, R107, RZ, P5 ;  /* 0x000000ff6b00720c */ /* 0x000fc60002f44270 */
[----:B------:R-:W-:Y:S01]  /*2120*/  IMAD.X R56, R57, 0x1, R125, P1 ;  /* 0x0000000139387824 */ /* 0x000fe200008e067d */
[----:B------:R-:W-:Y:S02]  /*2130*/  @P5 LOP3.LUT R138, R138, 0x4, RZ, 0xfc, !PT ;  /* 0x000000048a8a5812 */ /* 0x000fe400078efcff */
[----:B------:R-:W-:Y:S01]  /*2140*/  LEA R18, P1, R19, UR12, 0x2 ;  /* 0x0000000c13127c11 */ /* 0x000fe2000f8210ff */
[----:B------:R-:W-:-:S12]  /*2150*/  @!P3 BRA `(.L_x_29) ;  /* 0x000000000004b947 */ /* 0x000fd80003800000 */
[----:B------:R1:W5:Y:S02]  /*2160*/  LDG.E.LTC128B R23, desc[UR14][R12.64+0x20] ;  /* 0x0000200e0c177981 */ /* 0x000364000c1e1920 */
.L_x_29:
[----:B------:R-:W-:Y:S05]  /*2170*/  BSYNC B1 ;  /* 0x0000000000017941 */ /* 0x000fea0003800000 */
.L_x_28:
[----:B-----5:R-:W-:Y:S01]  /*2180*/  FMUL R22, R23, R102 ;  /* 0x0000006617167220 */ /* 0x020fe20000400000 */
[----:B------:R-:W-:Y:S01]  /*2190*/  IMAD.MOV.U32 R135, RZ, RZ, R23 ;  /* 0x000000ffff877224 */ /* 0x000fe200078e0017 */
[----:B------:R-:W-:Y:S02]  /*21a0*/  LEA.HI.X R19, R19, UR13, R56, 0x2, P1 ;  /* 0x0000000d13137c11 */ /* 0x000fe400088f1438 */
[----:B------:R-:W-:-:S05]  /*21b0*/  FFMA R59, R59, R103, R22 ;  /* 0x000000673b3b7223 */ /* 0x000fca0000000016 */
[----:B------:R3:W-:Y:S04]  /*21c0*/  @P3 STG.E desc[UR14][R6.64+0x20], R59 ;  /* 0x0000203b06003986 */ /* 0x0007e8000c10190e */
[----:B------:R4:W2:Y:S01]  /*21d0*/  @P2 LDG.E.LTC128B R135, desc[UR14][R18.64] ;  /* 0x0000000e12872981 */ /* 0x0008a2000c1e1920 */
[----:B------:R-:W-:Y:S02]  /*21e0*/  IADD3 R20, P1, R20, R122, RZ ;  /* 0x0000007a14147210 */ /* 0x000fe40007f3e0ff */
[----:B------:R-:W-:-:S03]  /*21f0*/  ISETP.GT.AND P4, PT, R118, 0x9, PT ;  /* 0x000000097600780c */ /* 0x000fc60003f84270 */
[----:B------:R-:W-:Y:S02]  /*2200*/  IMAD.X R21, R57, 0x1, R123, P1 ;  /* 0x0000000139157824 */ /* 0x000fe400008e067b */
[----:B---3--:R-:W-:-:S04]  /*2210*/  IMAD.WIDE.U32 R58, R14, 0x1c, R6 ;  /* 0x0000001c0e3a7825 */ /* 0x008fc800078e0006 */
[----:B------:R-:W-:-:S04]  /*2220*/  IMAD.WIDE.U32 R56, R122, 0x7, R20 ;  /* 0x000000077a387825 */ /* 0x000fc800078e0014 */
[----:B------:R-:W-:Y:S01]  /*2230*/  IMAD.IADD R134, R130, 0x1, R57 ;  /* 0x0000000182867824 */ /* 0x000fe200078e0239 */
[----:B------:R-:W-:Y:S01]  /*2240*/  IADD3 R22, P1, R56, R122, RZ ;  /* 0x0000007a38167210 */ /* 0x000fe20007f3e0ff */
[----:B----4-:R-:W-:-:S04]  /*2250*/  IMAD R19, R15, 0x1c, RZ ;  /* 0x0000001c0f137824 */ /* 0x010fc800078e02ff */
[----:B------:R-:W-:Y:S02]  /*2260*/  IMAD.X R23, R134, 0x1, R123, P1 ;  /* 0x0000000186177824 */ /* 0x000fe400008e067b */
[----:B------:R-:W-:Y:S02]  /*2270*/  IMAD.IADD R19, R59, 0x1, R19 ;  /* 0x000000013b137824 */ /* 0x000fe400078e0213 */
[----:B------:R-:W-:-:S04]  /*2280*/  IMAD.WIDE.U32 R136, R122, 0x7, R22 ;  /* 0x000000077a887825 */ /* 0x000fc800078e0016 */
[----:B------:R-:W-:Y:S01]  /*2290*/  IMAD.IADD R147, R130, 0x1, R137 ;  /* 0x0000000182937824 */ /* 0x000fe200078e0289 */
[----:B------:R-:W-:-:S05]  /*22a0*/  IADD3 R88, P1, R136, R122, RZ ;  /* 0x0000007a88587210 */ /* 0x000fca0007f3e0ff */
[----:B0-----:R-:W-:Y:S02]  /*22b0*/  IMAD.X R89, R147, 0x1, R123, P1 ;  /* 0x0000000193597824 */ /* 0x001fe400008e067b */
[----:B------:R-:W-:-:S04]  /*22c0*/  IMAD.WIDE.U32 R92, R122, 0x7, R88 ;  /* 0x000000077a5c7825 */ /* 0x000fc800078e0058 */
[----:B------:R-:W-:Y:S01]  /*22d0*/  IMAD.IADD R146, R130, 0x1, R93 ;  /* 0x0000000182927824 */ /* 0x000fe200078e025d */
[----:B------:R-:W-:-:S05]  /*22e0*/  IADD3 R90, P1, R92, R122, RZ ;  /* 0x0000007a5c5a7210 */ /* 0x000fca0007f3e0ff */
[----:B------:R-:W-:Y:S02]  /*22f0*/  IMAD.X R91, R146, 0x1, R123, P1 ;  /* 0x00000001925b7824 */ /* 0x000fe400008e067b */
[----:B------:R-:W-:-:S04]  /*2300*/  IMAD.WIDE.U32 R96, R122, 0x7, R90 ;  /* 0x000000077a607825 */ /* 0x000fc800078e005a */
[----:B------:R-:W-:Y:S01]  /*2310*/  IMAD.IADD R144, R130, 0x1, R97 ;  /* 0x0000000182907824 */ /* 0x000fe200078e0261 */
[----:B------:R-:W-:-:S05]  /*2320*/  IADD3 R94, P1, R96, R122, RZ ;  /* 0x0000007a605e7210 */ /* 0x000fca0007f3e0ff */
[----:B------:R-:W-:Y:S02]  /*2330*/  IMAD.X R95, R144, 0x1, R123, P1 ;  /* 0x00000001905f7824 */ /* 0x000fe400008e067b */
[----:B------:R-:W-:-:S04]  /*2340*/  IMAD.WIDE.U32 R100, R122, 0x7, R94 ;  /* 0x000000077a647825 */ /* 0x000fc800078e005e */
[----:B------:R-:W-:Y:S01]  /*2350*/  IMAD.IADD R140, R130, 0x1, R101 ;  /* 0x00000001828c7824 */ /* 0x000fe200078e0265 */
[----:B------:R-:W-:-:S05]  /*2360*/  IADD3 R98, P1, R100, R122, RZ ;  /* 0x0000007a64627210 */ /* 0x000fca0007f3e0ff */
[----:B------:R-:W-:Y:S01]  /*2370*/  IMAD.X R99, R140, 0x1, R123, P1 ;  /* 0x000000018c637824 */ /* 0x000fe200008e067b */
[----:B------:R-:W-:Y:S01]  /*2380*/  IADD3 R18, P1, R20, R126, RZ ;  /* 0x0000007e14127210 */ /* 0x000fe20007f3e0ff */
[----:B------:R-:W-:-:S04]  /*2390*/  IMAD.WIDE.U32 R128, R122, 0x7, R98 ;  /* 0x000000077a807825 */ /* 0x000fc800078e0062 */
[----:B------:R-:W-:Y:S01]  /*23a0*/  IMAD.X R21, R21, 0x1, R125, P1 ;  /* 0x0000000115157824 */ /* 0x000fe200008e067d */
[----:B------:R-:W-:Y:S01]  /*23b0*/  IADD3 R139, P1, P3, R126, R122, R128 ;  /* 0x0000007a7e8b7210 */ /* 0x000fe20007b3e080 */
[----:B------:R-:W-:-:S05]  /*23c0*/  IMAD.IADD R141, R130, 0x1, R129 ;  /* 0x00000001828d7824 */ /* 0x000fca00078e0281 */
[----:B------:R-:W-:Y:S02]  /*23d0*/  IADD3.X R132, R125, R123, R141, P1, P3 ;  /* 0x0000007b7d847210 */ /* 0x000fe40000fe648d */
[----:B------:R-:W-:-:S04]  /*23e0*/  LEA R20, P1, R18, UR12, 0x2 ;  /* 0x0000000c12147c11 */ /* 0x000fc8000f8210ff */
[----:B------:R-:W-:Y:S01]  /*23f0*/  LEA.HI.X R21, R18, UR13, R21, 0x2, P1 ;  /* 0x0000000d12157c11 */ /* 0x000fe200088f1415 */
[----:B------:R-:W-:Y:S01]  /*2400*/  IMAD.MOV.U32 R18, RZ, RZ, R58 ;  /* 0x000000ffff127224 */ /* 0x000fe200078e003a */
[----:B------:R-:W-:Y:S01]  /*2410*/  ISETP.GT.AND P1, PT, R107, RZ, P4 ;  /* 0x000000ff6b00720c */ /* 0x000fe20002724270 */
[----:B--2---:R-:W-:-:S04]  /*2420*/  FMUL R15, R135, R102 ;  /* 0x00000066870f7220 */ /* 0x004fc80000400000 */
[----:B------:R-:W-:-:S05]  /*2430*/  FFMA R145, R60, R103, R15 ;  /* 0x000000673c917223 */ /* 0x000fca000000000f */
[----:B------:R0:W-:Y:S04]  /*2440*/  @P2 STG.E desc[UR14][R18.64], R145 ;  /* 0x0000009112002986 */ /* 0x0001e8000c10190e */
[----:B------:R-:W2:Y:S01]  /*2450*/  @P1 LDG.E.LTC128B R135, desc[UR14][R20.64] ;  /* 0x0000000e14871981 */ /* 0x000ea2000c1e1920 */
[----:B------:R-:W-:Y:S01]  /*2460*/  IMAD.WIDE.U32 R142, R122, 0x7, R16 ;  /* 0x000000077a8e7825 */ /* 0x000fe200078e0010 */
[----:B------:R-:W-:Y:S01]  /*2470*/  USHF.L.U32 UR7, UR6, 0x2, URZ ;  /* 0x0000000206077899 */ /* 0x000fe2000800063f */
[----:B------:R-:W-:Y:S01]  /*2480*/  BSSY B1, `(.L_x_30) ;  /* 0x0000017000017945 */ /* 0x000fe20003800000 */
[----:B------:R-:W-:Y:S01]  /*2490*/  USHF.L.U64.HI UR8, UR6, 0x2, UR5 ;  /* 0x0000000206087899 */ /* 0x000fe20008010205 */
[----:B------:R-:W-:Y:S02]  /*24a0*/  IMAD.IADD R143, R130, 0x1, R143 ;  /* 0x00000001828f7824 */ /* 0x000fe400078e028f */
[----:B------:R-:W-:-:S03]  /*24b0*/  IMAD.WIDE.U32 R14, R119, R122, R142 ;  /* 0x0000007a770e7225 */ /* 0x000fc600078e008e */
[----:B------:R-:W-:-:S04]  /*24c0*/  IADD3 R14, P2, R120, R14, RZ ;  /* 0x0000000e780e7210 */ /* 0x000fc80007f5e0ff */
[----:B------:R-:W-:-:S03]  /*24d0*/  IADD3.X R15, R121, R133, R15, P2, !PT ;  /* 0x00000085790f7210 */ /* 0x000fc600017fe40f */
[----:B------:R-:W-:-:S04]  /*24e0*/  IMAD.WIDE.U32 R14, R5, UR10, R14 ;  /* 0x0000000a050e7c25 */ /* 0x000fc8000f8e000e */
[----:B------:R-:W-:Y:S01]  /*24f0*/  IMAD.IADD R15, R131, 0x1, R15 ;  /* 0x00000001830f7824 */ /* 0x000fe200078e020f */
[----:B------:R-:W-:-:S04]  /*2500*/  LEA R16, P2, R14, UR12, 0x2 ;  /* 0x0000000c0e107c11 */ /* 0x000fc8000f8410ff */
[----:B------:R-:W-:Y:S02]  /*2510*/  LEA.HI.X R17, R14, UR13, R15, 0x2, P2 ;  /* 0x0000000d0e117c11 */ /* 0x000fe400090f140f */
[----:B------:R-:W-:-:S04]  /*2520*/  IADD3 R14, P2, R6, UR7, RZ ;  /* 0x00000007060e7c10 */ /* 0x000fc8000ff5e0ff */
[----:B------:R-:W-:Y:S02]  /*2530*/  IADD3.X R15, R7, UR8, RZ, P2, !PT ;  /* 0x00000008070f7c10 */ /* 0x000fe400097fe4ff */
[----:B------:R-:W-:-:S05]  /*2540*/  IADD3 R148, P2, R142, R122, RZ ;  /* 0x0000007a8e947210 */ /* 0x000fca0007f5e0ff */
[----:B------:R-:W-:Y:S01]  /*2550*/  IMAD.X R149, R143, 0x1, R123, P2 ;  /* 0x000000018f957824 */ /* 0x000fe200010e067b */
[----:B------:R-:W-:Y:S01]  /*2560*/  ISETP.GT.AND P2, PT, R107, 0x8, P5 ;  /* 0x000000086b00780c */ /* 0x000fe20002f44270 */
[----:B--2---:R-:W-:-:S04]  /*2570*/  FMUL R20, R135, R102 ;  /* 0x0000006687147220 */ /* 0x004fc80000400000 */
[----:B0-----:R-:W-:Y:S01]  /*2580*/  FFMA R145, R61, R103, R20 ;  /* 0x000000673d917223 */ /* 0x001fe20000000014 */
[----:B------:R-:W-:-:S04]  /*2590*/  IMAD.WIDE.U32 R20, R119, R122, R148 ;  /* 0x0000007a77147225 */ /* 0x000fc800078e0094 */
[----:B------:R0:W-:Y:S01]  /*25a0*/  @P1 STG.E desc[UR14][R14.64], R145 ;  /* 0x000000910e001986 */ /* 0x0001e2000c10190e */
[----:B------:R-:W-:-:S04]  /*25b0*/  IADD3 R60, P1, R120, R20, RZ ;  /* 0x00000014783c7210 */ /* 0x000fc80007f3e0ff */
[----:B------:R-:W-:Y:S01]  /*25c0*/  IADD3.X R61, R121, R133, R21, P1, !PT ;  /* 0x00000085793d7210 */ /* 0x000fe20000ffe415 */
[----:B------:R-:W-:Y:S08]  /*25d0*/  @!P2 BRA `(.L_x_31) ;  /* 0x000000000004a947 */ /* 0x000ff00003800000 */
[----:B------:R2:W5:Y:S02]  /*25e0*/  LDG.E.LTC128B R135, desc[UR14][R16.64+0x20] ;  /* 0x0000200e10877981 */ /* 0x000564000c1e1920 */
.L_x_31:
[----:B------:R-:W-:Y:S05]  /*25f0*/  BSYNC B1 ;  /* 0x0000000000017941 */ /* 0x000fea0003800000 */
.L_x_30:
[----:B-----5:R-:W-:Y:S01]  /*2600*/  FMUL R21, R135, R102 ;  /* 0x0000006687157220 */ /* 0x020fe20000400000 */
[----:B------:R-:W-:Y:S01]  /*2610*/  IMAD.WIDE.U32 R60, R5, UR10, R60 ;  /* 0x0000000a053c7c25 */ /* 0x000fe2000f8e003c */
[----:B------:R-:W-:Y:S03]  /*2620*/  BSSY B1, `(.L_x_32) ;  /* 0x0000009000017945 */ /* 0x000fe60003800000 */
[----:B0-----:R-:W-:Y:S01]  /*2630*/  FFMA R145, R62, R103, R21 ;  /* 0x000000673e917223 */ /* 0x001fe20000000015 */
[----:B------:R-:W-:Y:S01]  /*2640*/  IMAD.IADD R21, R131, 0x1, R61 ;  /* 0x0000000183157824 */ /* 0x000fe200078e023d */
[----:B------:R-:W-:-:S03]  /*2650*/  LEA R20, P1, R60, UR12, 0x2 ;  /* 0x0000000c3c147c11 */ /* 0x000fc6000f8210ff */
[----:B------:R0:W-:Y:S01]  /*2660*/  @P2 STG.E desc[UR14][R18.64+0x20], R145 ;  /* 0x0000209112002986 */ /* 0x0001e2000c10190e */
[----:B------:R-:W-:Y:S02]  /*2670*/  ISETP.GT.AND P2, PT, R107, 0x8, P4 ;  /* 0x000000086b00780c */ /* 0x000fe40002744270 */
[----:B------:R-:W-:-:S11]  /*2680*/  LEA.HI.X R21, R60, UR13, R21, 0x2, P1 ;  /* 0x0000000d3c157c11 */ /* 0x000fd600088f1415 */
[----:B0-----:R-:W-:Y:S05]  /*2690*/  @!P2 BRA `(.L_x_33) ;  /* 0x000000000004a947 */ /* 0x001fea0003800000 */
[----:B------:R0:W5:Y:S02]  /*26a0*/  LDG.E.LTC128B R135, desc[UR14][R20.64+0x20] ;  /* 0x0000200e14877981 */ /* 0x000164000c1e1920 */
.L_x_33:
[----:B------:R-:W-:Y:S05]  /*26b0*/  BSYNC B1 ;  /* 0x0000000000017941 */ /* 0x000fea0003800000 */
.L_x_32:
[----:B------:R-:W-:Y:S01]  /*26c0*/  IADD3 R57, P1, R126, R56, RZ ;  /* 0x000000387e397210 */ /* 0x000fe20007f3e0ff */
[----:B-----5:R-:W-:Y:S01]  /*26d0*/  FMUL R60, R135, R102 ;  /* 0x00000066873c7220 */ /* 0x020fe20000400000 */
[----:B------:R-:W-:Y:S01]  /*26e0*/  ISETP.GT.AND P3, PT, R118, 0x10, PT ;  /* 0x000000107600780c */ /* 0x000fe20003f64270 */
[----:B------:R-:W-:Y:S01]  /*26f0*/  BSSY B1, `(.L_x_34) ;  /* 0x000000e000017945 */ /* 0x000fe20003800000 */
[----:B------:R-:W-:Y:S01]  /*2700*/  LOP3.LUT R138, R138, 0xffffffef, RZ, 0xc0, !PT ;  /* 0xffffffef8a8a7812 */ /* 0x000fe200078ec0ff */
[----:B------:R-:W-:Y:S01]  /*2710*/  FFMA R63, R63, R103, R60 ;  /* 0x000000673f3f7223 */ /* 0x000fe2000000003c */
[----:B------:R-:W-:Y:S01]  /*2720*/  IMAD.X R62, R134, 0x1, R125, P1 ;  /* 0x00000001863e7824 */ /* 0x000fe200008e067d */
[----:B------:R-:W-:Y:S01]  /*2730*/  IADD3 R60, P1, R58, UR7, RZ ;  /* 0x000000073a3c7c10 */ /* 0x000fe2000ff3e0ff */
[----:B------:R-:W-:Y:S02]  /*2740*/  IMAD.MOV.U32 R145, RZ, RZ, R135 ;  /* 0x000000ffff917224 */ /* 0x000fe400078e0087 */
[----:B------:R3:W-:Y:S01]  /*2750*/  @P2 STG.E desc[UR14][R14.64+0x20], R63 ;  /* 0x0000203f0e002986 */ /* 0x0007e2000c10190e */
[----:B------:R-:W-:-:S02]  /*2760*/  IADD3.X R61, R19, UR8, RZ, P1, !PT ;  /* 0x00000008133d7c10 */ /* 0x000fc40008ffe4ff */
[----:B------:R-:W-:Y:S02]  /*2770*/  ISETP.GT.AND P1, PT, R107, RZ, P3 ;  /* 0x000000ff6b00720c */ /* 0x000fe40001f24270 */
[C---:B------:R-:W-:Y:S02]  /*2780*/  LEA R56, P2, R57.reuse, UR12, 0x2 ;  /* 0x0000000c39387c11 */ /* 0x040fe4000f8410ff */
[----:B------:R-:W-:Y:S02]  /*2790*/  @P3 LOP3.LUT R138, R138, 0x10, RZ, 0xfc, !PT ;  /* 0x000000108a8a3812 */ /* 0x000fe400078efcff */
[----:B------:R-:W-:-:S07]  /*27a0*/  LEA.HI.X R57, R57, UR13, R62, 0x2, P2 ;  /* 0x0000000d39397c11 */ /* 0x000fce00090f143e */
[----:B---3--:R-:W-:Y:S05]  /*27b0*/  @!P1 BRA `(.L_x_35) ;  /* 0x0000000000049947 */ /* 0x008fea0003800000 */
[----:B------:R3:W5:Y:S02]  /*27c0*/  LDG.E.LTC128B R145, desc[UR14][R56.64] ;  /* 0x0000000e38917981 */ /* 0x000764000c1e1920 */
.L_x_35:
[----:B------:R-:W-:Y:S05]  /*27d0*/  BSYNC B1 ;  /* 0x0000000000017941 */ /* 0x000fea0003800000 */
.L_x_34:
[----:B---3-5:R-:W-:Y:S01]  /*27e0*/  FMUL R57, R145, R102 ;  /* 0x0000006691397220 */ /* 0x028fe20000400000 */
[----:B------:R-:W-:Y:S01]  /*27f0*/  IMAD.WIDE.U32 R142, R122, 0x7, R142 ;  /* 0x000000077a8e7825 */ /* 0x000fe200078e008e */
[----:B------:R-:W-:Y:S01]  /*2800*/  ISETP.GT.AND P2, PT, R118, 0x11, PT ;  /* 0x000000117600780c */ /* 0x000fe20003f44270 */
[----:B------:R-:W-:Y:S02]  /*2810*/  BSSY B1, `(.L_x_36) ;  /* 0x00000ab000017945 */ /* 0x000fe40003800000 */
[----:B------:R-:W-:Y:S01]  /*2820*/  FFMA R57, R64, R103, R57 ;  /* 0x0000006740397223 */ /* 0x000fe20000000039 */
[----:B------:R-:W-:Y:S01]  /*2830*/  IMAD.WIDE.U32 R148, R122, 0x7, R148 ;  /* 0x000000077a947825 */ /* 0x000fe200078e0094 */
[----:B------:R-:W-:-:S03]  /*2840*/  LOP3.LUT R138, R138, 0xfffffbff, RZ, 0xc0, !PT ;  /* 0xfffffbff8a8a7812 */ /* 0x000fc600078ec0ff */
[----:B------:R3:W-:Y:S01]  /*2850*/  @P1 STG.E desc[UR14][R60.64], R57 ;  /* 0x000000393c001986 */ /* 0x0007e2000c10190e */
[----:B------:R-:W-:-:S05]  /*2860*/  IADD3 R22, P1, R22, R126, RZ ;  /* 0x0000007e16167210 */ /* 0x000fca0007f3e0ff */
[----:B------:R-:W-:Y:S01]  /*2870*/  IMAD.X R23, R23, 0x1, R125, P1 ;  /* 0x0000000117177824 */ /* 0x000fe200008e067d */
[----:B------:R-:W-:Y:S02]  /*2880*/  LEA R134, P1, R22, UR12, 0x2 ;  /* 0x0000000c16867c11 */ /* 0x000fe4000f8210ff */
[----:B------:R-:W-:Y:S02]  /*2890*/  @P2 LOP3.LUT R138, R138, 0x400, RZ, 0xfc, !PT ;  /* 0x000004008a8a2812 */ /* 0x000fe400078efcff */
[----:B------:R-:W-:Y:S02]  /*28a0*/  LEA.HI.X R135, R22, UR13, R23, 0x2, P1 ;  /* 0x0000000d16877c11 */ /* 0x000fe400088f1417 */
[----:B------:R-:W-:-:S04]  /*28b0*/  IADD3 R58, P1, R14, UR7, RZ ;  /* 0x000000070e3a7c10 */ /* 0x000fc8000ff3e0ff */
[----:B------:R-:W-:Y:S02]  /*28c0*/  IADD3.X R59, R15, UR8, RZ, P1, !PT ;  /* 0x000000080f3b7c10 */ /* 0x000fe40008ffe4ff */
[----:B------:R-:W-:-:S04]  /*28d0*/  IADD3 R62, P1, R142, R122, RZ ;  /* 0x0000007a8e3e7210 */ /* 0x000fc80007f3e0ff */
[----:B------:R-:W-:Y:S02]  /*28e0*/  IADD3.X R63, R123, R130, R143, P1, !PT ;  /* 0x000000827b3f7210 */ /* 0x000fe40000ffe48f */
[-C--:B------:R-:W-:Y:S01]  /*28f0*/  IADD3 R148, P1, R148, R122.reuse, RZ ;  /* 0x0000007a94947210 */ /* 0x080fe20007f3e0ff */
[----:B------:R-:W-:-:S03]  /*2900*/  IMAD.WIDE.U32 R22, R119, R122, R62 ;  /* 0x0000007a77167225 */ /* 0x000fc600078e003e */
[----:B------:R-:W-:Y:S01]  /*2910*/  IADD3.X R149, R123, R130, R149, P1, !PT ;  /* 0x000000827b957210 */ /* 0x000fe20000ffe495 */
[----:B------:R-:W-:Y:S01]  /*2920*/  IMAD.WIDE.U32 R62, R122, 0x7, R62 ;  /* 0x000000077a3e7825 */ /* 0x000fe200078e003e */
[----:B------:R-:W-:-:S03]  /*2930*/  IADD3 R22, P1, R120, R22, RZ ;  /* 0x0000001678167210 */ /* 0x000fc60007f3e0ff */
[----:B---3--:R-:W-:Y:S01]  /*2940*/  IMAD.WIDE.U32 R56, R119, R122, R148 ;  /* 0x0000007a77387225 */ /* 0x008fe200078e0094 */
[----:B------:R-:W-:-:S03]  /*2950*/  IADD3.X R23, R121, R133, R23, P1, !PT ;  /* 0x0000008579177210 */ /* 0x000fc60000ffe417 */
[----:B------:R-:W-:Y:S01]  /*2960*/  IMAD.WIDE.U32 R148, R122, 0x7, R148 ;  /* 0x000000077a947825 */ /* 0x000fe200078e0094 */
[----:B------:R-:W-:-:S03]  /*2970*/  IADD3 R142, P1, R120, R56, RZ ;  /* 0x00000038788e7210 */ /* 0x000fc60007f3e0ff */
[----:B------:R-:W-:Y:S01]  /*2980*/  IMAD.WIDE.U32 R22, R5, UR10, R22 ;  /* 0x0000000a05167c25 */ /* 0x000fe2000f8e0016 */
[----:B------:R-:W-:-:S03]  /*2990*/  IADD3.X R143, R121, R133, R57, P1, !PT ;  /* 0x00000085798f7210 */ /* 0x000fc60000ffe439 */
[----:B------:R-:W-:Y:S01]  /*29a0*/  IMAD.IADD R23, R131, 0x1, R23 ;  /* 0x0000000183177824 */ /* 0x000fe200078e0217 */
[----:B------:R-:W-:Y:S01]  /*29b0*/  LEA R56, P1, R22, UR12, 0x2 ;  /* 0x0000000c16387c11 */ /* 0x000fe2000f8210ff */
[----:B------:R-:W-:-:S03]  /*29c0*/  IMAD.WIDE.U32 R142, R5, UR10, R142 ;  /* 0x0000000a058e7c25 */ /* 0x000fc6000f8e008e */
[----:B------:R-:W-:Y:S01]  /*29d0*/  LEA.HI.X R57, R22, UR13, R23, 0x2, P1 ;  /* 0x0000000d16397c11 */ /* 0x000fe200088f1417 */
[----:B------:R-:W-:Y:S01]  /*29e0*/  IMAD.IADD R23, R131, 0x1, R143 ;  /* 0x0000000183177824 */ /* 0x000fe200078e028f */
[----:B------:R-:W-:-:S04]  /*29f0*/  LEA R22, P1, R142, UR12, 0x2 ;  /* 0x0000000c8e167c11 */ /* 0x000fc8000f8210ff */
[----:B------:R-:W-:Y:S02]  /*2a00*/  LEA.HI.X R23, R142, UR13, R23, 0x2, P1 ;  /* 0x0000000d8e177c11 */ /* 0x000fe400088f1417 */
[----:B------:R-:W-:-:S05]  /*2a10*/  IADD3 R137, P1, R126, R136, RZ ;  /* 0x000000887e897210 */ /* 0x000fca0007f3e0ff */
[----:B------:R-:W-:Y:S01]  /*2a20*/  IMAD.X R64, R147, 0x1, R125, P1 ;  /* 0x0000000193407824 */ /* 0x000fe200008e067d */
[----:B------:R-:W-:-:S04]  /*2a30*/  LEA R136, P1, R137, UR12, 0x2 ;  /* 0x0000000c89887c11 */ /* 0x000fc8000f8210ff */
[----:B------:R-:W-:Y:S02]  /*2a40*/  LEA.HI.X R137, R137, UR13, R64, 0x2, P1 ;  /* 0x0000000d89897c11 */ /* 0x000fe400088f1440 */
[----:B------:R-:W-:-:S05]  /*2a50*/  IADD3 R64, P1, R88, R126, RZ ;  /* 0x0000007e58407210 */ /* 0x000fca0007f3e0ff */
[----:B------:R-:W-:Y:S01]  /*2a60*/  IMAD.X R89, R89, 0x1, R125, P1 ;  /* 0x0000000159597824 */ /* 0x000fe200008e067d */
[----:B------:R-:W-:-:S04]  /*2a70*/  LEA R142, P1, R64, UR12, 0x2 ;  /* 0x0000000c408e7c11 */ /* 0x000fc8000f8210ff */
[----:B------:R-:W-:Y:S02]  /*2a80*/  LEA.HI.X R143, R64, UR13, R89, 0x2, P1 ;  /* 0x0000000d408f7c11 */ /* 0x000fe400088f1459 */
[----:B------:R-:W-:-:S04]  /*2a90*/  IADD3 R150, P1, R62, R122, RZ ;  /* 0x0000007a3e967210 */ /* 0x000fc80007f3e0ff */
[----:B------:R-:W-:Y:S02]  /*2aa0*/  IADD3.X R151, R123, R130, R63, P1, !PT ;  /* 0x000000827b977210 */ /* 0x000fe40000ffe43f */
[-C--:B------:R-:W-:Y:S01]  /*2ab0*/  IADD3 R152, P1, R148, R122.reuse, RZ ;  /* 0x0000007a94987210 */ /* 0x080fe20007f3e0ff */
[----:B------:R-:W-:-:S03]  /*2ac0*/  IMAD.WIDE.U32 R62, R119, R122, R150 ;  /* 0x0000007a773e7225 */ /* 0x000fc600078e0096 */
[----:B------:R-:W-:Y:S01]  /*2ad0*/  IADD3.X R153, R123, R130, R149, P1, !PT ;  /* 0x000000827b997210 */ /* 0x000fe20000ffe495 */
[----:B------:R-:W-:Y:S01]  /*2ae0*/  IMAD.WIDE.U32 R150, R122, 0x7, R150 ;  /* 0x000000077a967825 */ /* 0x000fe200078e0096 */
[----:B------:R-:W-:-:S03]  /*2af0*/  IADD3 R62, P1, R120, R62, RZ ;  /* 0x0000003e783e7210 */ /* 0x000fc60007f3e0ff */
[----:B------:R-:W-:Y:S01]  /*2b00*/  IMAD.WIDE.U32 R88, R119, R122, R152 ;  /* 0x0000007a77587225 */ /* 0x000fe200078e0098 */
        /* <DEDUP_REMOVED lines=104> */
[----:B------:R-:W-:Y:S02]  /*3190*/  IADD3.X R141, R123, R130, R163, P1, !PT ;  /* 0x000000827b8d7210 */ /* 0x000fe40000ffe4a3 */
[----:B------:R-:W-:Y:S01]  /*31a0*/  LEA R126, P1, R139, UR12, 0x2 ;  /* 0x0000000c8b7e7c11 */ /* 0x000fe2000f8210ff */
[----:B------:R-:W-:-:S03]  /*31b0*/  IMAD.WIDE.U32 R140, R119, R122, R140 ;  /* 0x0000007a778c7225 */ /* 0x000fc600078e008c */
[----:B------:R-:W-:Y:S02]  /*31c0*/  LEA.HI.X R127, R139, UR13, R132, 0x2, P1 ;  /* 0x0000000d8b7f7c11 */ /* 0x000fe400088f1484 */
[----:B------:R-:W-:-:S04]  /*31d0*/  IADD3 R122, P1, R120, R128, RZ ;  /* 0x00000080787a7210 */ /* 0x000fc80007f3e0ff */
[----:B------:R-:W-:Y:S02]  /*31e0*/  IADD3.X R123, R121, R133, R129, P1, !PT ;  /* 0x00000085797b7210 */ /* 0x000fe40000ffe481 */
[----:B------:R-:W-:Y:S01]  /*31f0*/  IADD3 R128, P1, R120, R140, RZ ;  /* 0x0000008c78807210 */ /* 0x000fe20007f3e0ff */
[----:B------:R-:W-:-:S03]  /*3200*/  IMAD.WIDE.U32 R122, R5, UR10, R122 ;  /* 0x0000000a057a7c25 */ /* 0x000fc6000f8e007a */
[----:B------:R-:W-:Y:S02]  /*3210*/  IADD3.X R129, R121, R133, R141, P1, !PT ;  /* 0x0000008579817210 */ /* 0x000fe40000ffe48d */
[----:B------:R-:W-:Y:S01]  /*3220*/  LEA R120, P1, R122, UR12, 0x2 ;  /* 0x0000000c7a787c11 */ /* 0x000fe2000f8210ff */
[----:B------:R-:W-:-:S04]  /*3230*/  IMAD.WIDE.U32 R128, R5, UR10, R128 ;  /* 0x0000000a05807c25 */ /* 0x000fc8000f8e0080 */
[C---:B------:R-:W-:Y:S02]  /*3240*/  IMAD.IADD R5, R131.reuse, 0x1, R123 ;  /* 0x0000000183057824 */ /* 0x040fe400078e027b */
[----:B------:R-:W-:-:S03]  /*3250*/  IMAD.IADD R131, R131, 0x1, R129 ;  /* 0x0000000183837824 */ /* 0x000fc600078e0281 */
[----:B------:R-:W-:Y:S02]  /*3260*/  LEA.HI.X R121, R122, UR13, R5, 0x2, P1 ;  /* 0x0000000d7a797c11 */ /* 0x000fe400088f1405 */
[----:B------:R-:W-:-:S04]  /*3270*/  LEA R122, P1, R128, UR12, 0x2 ;  /* 0x0000000c807a7c11 */ /* 0x000fc8000f8210ff */
[----:B------:R-:W-:Y:S02]  /*3280*/  LEA.HI.X R123, R128, UR13, R131, 0x2, P1 ;  /* 0x0000000d807b7c11 */ /* 0x000fe400088f1483 */
[----:B------:R-:W-:-:S13]  /*3290*/  ISETP.GT.AND P1, PT, R107, RZ, P2 ;  /* 0x000000ff6b00720c */ /* 0x000fda0001724270 */
[----:B------:R-:W-:Y:S05]  /*32a0*/  @!P1 BRA `(.L_x_37) ;  /* 0x0000000000049947 */ /* 0x000fea0003800000 */
[----:B------:R3:W5:Y:S02]  /*32b0*/  LDG.E.LTC128B R145, desc[UR14][R134.64] ;  /* 0x0000000e86917981 */ /* 0x000764000c1e1920 */
.L_x_37:
[----:B------:R-:W-:Y:S05]  /*32c0*/  BSYNC B1 ;  /* 0x0000000000017941 */ /* 0x000fea0003800000 */
.L_x_36:
[----:B-----5:R-:W-:Y:S01]  /*32d0*/  FMUL R64, R145, R102 ;  /* 0x0000006691407220 */ /* 0x020fe20000400000 */
[----:B------:R-:W-:Y:S03]  /*32e0*/  BSSY B1, `(.L_x_38) ;  /* 0x0000006000017945 */ /* 0x000fe60003800000 */
[----:B------:R-:W-:-:S05]  /*32f0*/  FFMA R65, R65, R103, R64 ;  /* 0x0000006741417223 */ /* 0x000fca0000000040 */
[----:B------:R4:W-:Y:S01]  /*3300*/  @P1 STG.E desc[UR14][R58.64], R65 ;  /* 0x000000413a001986 */ /* 0x0009e2000c10190e */
[----:B------:R-:W-:-:S13]  /*3310*/  ISETP.GT.AND P1, PT, R107, 0x8, P3 ;  /* 0x000000086b00780c */ /* 0x000fda0001f24270 */
[----:B----4-:R-:W-:Y:S05]  /*3320*/  @!P1 BRA `(.L_x_39) ;  /* 0x0000000000049947 */ /* 0x010fea0003800000 */
[----:B------:R4:W5:Y:S02]  /*3330*/  LDG.E.LTC128B R145, desc[UR14][R56.64+0x20] ;  /* 0x0000200e38917981 */ /* 0x000964000c1e1920 */
.L_x_39:
[----:B------:R-:W-:Y:S05]  /*3340*/  BSYNC B1 ;  /* 0x0000000000017941 */ /* 0x000fea0003800000 */
.L_x_38:
[----:B-----5:R-:W-:Y:S01]  /*3350*/  FMUL R5, R145, R102 ;  /* 0x0000006691057220 */ /* 0x020fe20000400000 */
[----:B------:R-:W-:Y:S03]  /*3360*/  BSSY B1, `(.L_x_40) ;  /* 0x0000006000017945 */ /* 0x000fe60003800000 */
[----:B------:R-:W-:-:S05]  /*3370*/  FFMA R5, R66, R103, R5 ;  /* 0x0000006742057223 */ /* 0x000fca0000000005 */
[----:B------:R0:W-:Y:S01]  /*3380*/  @P1 STG.E desc[UR14][R60.64+0x20], R5 ;  /* 0x000020053c001986 */ /* 0x0001e2000c10190e */
[----:B------:R-:W-:-:S13]  /*3390*/  ISETP.GT.AND P1, PT, R107, 0x8, P2 ;  /* 0x000000086b00780c */ /* 0x000fda0001724270 */
[----:B0-----:R-:W-:Y:S05]  /*33a0*/  @!P1 BRA `(.L_x_41) ;  /* 0x0000000000049947 */ /* 0x001fea0003800000 */
[----:B------:R0:W5:Y:S02]  /*33b0*/  LDG.E.LTC128B R145, desc[UR14][R22.64+0x20] ;  /* 0x0000200e16917981 */ /* 0x000164000c1e1920 */
.L_x_41:
[----:B------:R-:W-:Y:S05]  /*33c0*/  BSYNC B1 ;  /* 0x0000000000017941 */ /* 0x000fea0003800000 */
.L_x_40:
[----:B-----5:R-:W-:Y:S01]  /*33d0*/  FMUL R64, R145, R102 ;  /* 0x0000006691407220 */ /* 0x020fe20000400000 */
[----:B------:R-:W-:Y:S01]  /*33e0*/  ISETP.GT.AND P3, PT, R118, 0x18, PT ;  /* 0x000000187600780c */ /* 0x000fe20003f64270 */
[----:B------:R-:W-:Y:S01]  /*33f0*/  BSSY B1, `(.L_x_42) ;  /* 0x000000a000017945 */ /* 0x000fe20003800000 */
[----:B------:R-:W-:Y:S01]  /*3400*/  LOP3.LUT R138, R138, 0xfffffdff, RZ, 0xc0, !PT ;  /* 0xfffffdff8a8a7812 */ /* 0x000fe200078ec0ff */
[----:B------:R-:W-:-:S05]  /*3410*/  FFMA R67, R67, R103, R64 ;  /* 0x0000006743437223 */ /* 0x000fca0000000040 */
[----:B------:R0:W-:Y:S01]  /*3420*/  @P1 STG.E desc[UR14][R58.64+0x20], R67 ;  /* 0x000020433a001986 */ /* 0x0001e2000c10190e */
[----:B------:R-:W-:-:S04]  /*3430*/  IADD3 R64, P1, R60, UR7, RZ ;  /* 0x000000073c407c10 */ /* 0x000fc8000ff3e0ff */
[----:B------:R-:W-:Y:S02]  /*3440*/  IADD3.X R65, R61, UR8, RZ, P1, !PT ;  /* 0x000000083d417c10 */ /* 0x000fe40008ffe4ff */
[----:B------:R-:W-:Y:S02]  /*3450*/  ISETP.GT.AND P1, PT, R107, RZ, P3 ;  /* 0x000000ff6b00720c */ /* 0x000fe40001f24270 */
[----:B------:R-:W-:-:S11]  /*3460*/  @P3 LOP3.LUT R138, R138, 0x200, RZ, 0xfc, !PT ;  /* 0x000002008a8a3812 */ /* 0x000fd600078efcff */
[----:B0-----:R-:W-:Y:S05]  /*3470*/  @!P1 BRA `(.L_x_43) ;  /* 0x0000000000049947 */ /* 0x001fea0003800000 */
[----:B------:R0:W5:Y:S02]  /*3480*/  LDG.E.LTC128B R145, desc[UR14][R136.64] ;  /* 0x0000000e88917981 */ /* 0x000164000c1e1920 */
.L_x_43:
[----:B------:R-:W-:Y:S05]  /*3490*/  BSYNC B1 ;  /* 0x0000000000017941 */ /* 0x000fea0003800000 */
.L_x_42:
        /* <DEDUP_REMOVED lines=12> */
.L_x_45:
[----:B------:R-:W-:Y:S05]  /*3560*/  BSYNC B1 ;  /* 0x0000000000017941 */ /* 0x000fea0003800000 */
.L_x_44:
[----:B-----5:R-:W-:Y:S01]  /*3570*/  FMUL R68, R145, R102 ;  /* 0x0000006691447220 */ /* 0x020fe20000400000 */
[----:B------:R-:W-:Y:S03]  /*3580*/  BSSY B1, `(.L_x_46) ;  /* 0x0000008000017945 */ /* 0x000fe60003800000 */
[----:B------:R-:W-:-:S05]  /*3590*/  FFMA R5, R69, R103, R68 ;  /* 0x0000006745057223 */ /* 0x000fca0000000044 */
[----:B------:R0:W-:Y:S01]  /*35a0*/  @P1 STG.E desc[UR14][R66.64], R5 ;  /* 0x0000000542001986 */ /* 0x0001e2000c10190e */
[----:B------:R-:W-:-:S04]  /*35b0*/  IADD3 R68, P1, R60, UR7, RZ ;  /* 0x000000073c447c10 */ /* 0x000fc8000ff3e0ff */
[----:B------:R-:W-:Y:S02]  /*35c0*/  IADD3.X R69, R61, UR8, RZ, P1, !PT ;  /* 0x000000083d457c10 */ /* 0x000fe40008ffe4ff */
[----:B------:R-:W-:-:S13]  /*35d0*/  ISETP.GT.AND P1, PT, R107, 0x8, P3 ;  /* 0x000000086b00780c */ /* 0x000fda0001f24270 */
[----:B0-----:R-:W-:Y:S05]  /*35e0*/  @!P1 BRA `(.L_x_47) ;  /* 0x0000000000049947 */ /* 0x001fea0003800000 */
[----:B------:R0:W5:Y:S02]  /*35f0*/  LDG.E.LTC128B R145, desc[UR14][R88.64+0x20] ;  /* 0x0000200e58917981 */ /* 0x000164000c1e1920 */
.L_x_47:
[----:B------:R-:W-:Y:S05]  /*3600*/  BSYNC B1 ;  /* 0x0000000000017941 */ /* 0x000fea0003800000 */
.L_x_46:
        /* <DEDUP_REMOVED lines=9> */
.L_x_49:
[----:B------:R-:W-:Y:S05]  /*36a0*/  BSYNC B1 ;  /* 0x0000000000017941 */ /* 0x000fea0003800000 */
.L_x_48:
        /* <DEDUP_REMOVED lines=12> */
.L_x_51:
[----:B------:R-:W-:Y:S05]  /*3770*/  BSYNC B1 ;  /* 0x0000000000017941 */ /* 0x000fea0003800000 */
.L_x_50:
        /* <DEDUP_REMOVED lines=12> */
.L_x_53:
[----:B------:R-:W-:Y:S05]  /*3840*/  BSYNC B1 ;  /* 0x0000000000017941 */ /* 0x000fea0003800000 */
.L_x_52:
        /* <DEDUP_REMOVED lines=9> */
.L_x_55:
[----:B------:R-:W-:Y:S05]  /*38e0*/  BSYNC B1 ;  /* 0x0000000000017941 */ /* 0x000fea0003800000 */
.L_x_54:
        /* <DEDUP_REMOVED lines=9> */
.L_x_57:
[----:B------:R-:W-:Y:S05]  /*3980*/  BSYNC B1 ;  /* 0x0000000000017941 */ /* 0x000fea0003800000 */
.L_x_56:
        /* <DEDUP_REMOVED lines=12> */
.L_x_59:
[----:B------:R-:W-:Y:S05]  /*3a50*/  BSYNC B1 ;  /* 0x0000000000017941 */ /* 0x000fea0003800000 */
.L_x_58:
[----:B-----5:R-:W-:Y:S01]  /*3a60*/  FMUL R5, R145, R102 ;  /* 0x0000006691057220 */ /* 0x020fe20000400000 */
[----:B------:R-:W-:Y:S01]  /*3a70*/  ISETP.GT.AND P2, PT, R118, 0x29, PT ;  /* 0x000000297600780c */ /* 0x000fe20003f44270 */
[----:B------:R-:W-:Y:S01]  /*3a80*/  BSSY B1, `(.L_x_60) ;  /* 0x000000a000017945 */ /* 0x000fe20003800000 */
[----:B------:R-:W-:Y:S01]  /*3a90*/  LOP3.LUT R138, R138, 0xfffffff7, RZ, 0xc0, !PT ;  /* 0xfffffff78a8a7812 */ /* 0x000fe200078ec0ff */
[----:B------:R-:W-:-:S05]  /*3aa0*/  FFMA R5, R76, R103, R5 ;  /* 0x000000674c057223 */ /* 0x000fca0000000005 */
[----:B------:R0:W-:Y:S01]  /*3ab0*/  @P1 STG.E desc[UR14][R74.64], R5 ;  /* 0x000000054a001986 */ /* 0x0001e2000c10190e */
[----:B---3--:R-:W-:-:S04]  /*3ac0*/  IADD3 R134, P1, R130, UR7, RZ ;  /* 0x0000000782867c10 */ /* 0x008fc8000ff3e0ff */
[----:B------:R-:W-:Y:S02]  /*3ad0*/  IADD3.X R135, R131, UR8, RZ, P1, !PT ;  /* 0x0000000883877c10 */ /* 0x000fe40008ffe4ff */
[----:B------:R-:W-:Y:S02]  /*3ae0*/  ISETP.GT.AND P1, PT, R107, RZ, P2 ;  /* 0x000000ff6b00720c */ /* 0x000fe40001724270 */
[----:B------:R-:W-:-:S11]  /*3af0*/  @P2 LOP3.LUT R138, R138, 0x8, RZ, 0xfc, !PT ;  /* 0x000000088a8a2812 */ /* 0x000fd600078efcff */
[----:B0-----:R-:W-:Y:S05]  /*3b00*/  @!P1 BRA `(.L_x_61) ;  /* 0x0000000000049947 */ /* 0x001fea0003800000 */
[----:B------:R0:W5:Y:S02]  /*3b10*/  LDG.E.LTC128B R145, desc[UR14][R150.64] ;  /* 0x0000000e96917981 */ /* 0x000164000c1e1920 */
.L_x_61:
[----:B------:R-:W-:Y:S05]  /*3b20*/  BSYNC B1 ;  /* 0x0000000000017941 */ /* 0x000fea0003800000 */
.L_x_60:
[----:B-----5:R-:W-:Y:S01]  /*3b30*/  FMUL R76, R145, R102 ;  /* 0x00000066914c7220 */ /* 0x020fe20000400000 */
[----:B------:R-:W-:Y:S03]  /*3b40*/  BSSY B1, `(.L_x_62) ;  /* 0x0000008000017945 */ /* 0x000fe60003800000 */
[----:B------:R-:W-:-:S05]  /*3b50*/  FFMA R5, R77, R103, R76 ;  /* 0x000000674d057223 */ /* 0x000fca000000004c */
[----:B------:R3:W-:Y:S01]  /*3b60*/  @P1 STG.E desc[UR14][R134.64], R5 ;  /* 0x0000000586001986 */ /* 0x0007e2000c10190e */
[----:B------:R-:W-:-:S04]  /*3b70*/  IADD3 R76, P1, R72, UR7, RZ ;  /* 0x00000007484c7c10 */ /* 0x000fc8000ff3e0ff */
[----:B------:R-:W-:Y:S02]  /*3b80*/  IADD3.X R77, R73, UR8, RZ, P1, !PT ;  /* 0x00000008494d7c10 */ /* 0x000fe40008ffe4ff */
[----:B------:R-:W-:-:S13]  /*3b90*/  ISETP.GT.AND P1, PT, R107, 0x8, P3 ;  /* 0x000000086b00780c */ /* 0x000fda0001f24270 */
[----:B---3--:R-:W-:Y:S05]  /*3ba0*/  @!P1 BRA `(.L_x_63) ;  /* 0x0000000000049947 */ /* 0x008fea0003800000 */
[----:B------:R3:W5:Y:S02]  /*3bb0*/  LDG.E.LTC128B R145, desc[UR14][R96.64+0x20] ;  /* 0x0000200e60917981 */ /* 0x000764000c1e1920 */
.L_x_63:
[----:B------:R-:W-:Y:S05]  /*3bc0*/  BSYNC B1 ;  /* 0x0000000000017941 */ /* 0x000fea0003800000 */
.L_x_62:
        /* <DEDUP_REMOVED lines=9> */
.L_x_65:
[----:B------:R-:W-:Y:S05]  /*3c60*/  BSYNC B1 ;  /* 0x0000000000017941 */ /* 0x000fea0003800000 */
.L_x_64:
        /* <DEDUP_REMOVED lines=12> */
.L_x_67:
[----:B------:R-:W-:Y:S05]  /*3d30*/  BSYNC B1 ;  /* 0x0000000000017941 */ /* 0x000fea0003800000 */
.L_x_66:
[----:B-----5:R-:W-:Y:S01]  /*3d40*/  FMUL R5, R145, R102 ;  /* 0x0000006691057220 */ /* 0x020fe20000400000 */
[----:B------:R-:W-:Y:S01]  /*3d50*/  ISETP.GT.AND P3, PT, R118, 0x31, PT ;  /* 0x000000317600780c */ /* 0x000fe20003f64270 */
[----:B------:R-:W-:Y:S02]  /*3d60*/  BSSY B1, `(.L_x_68) ;  /* 0x0000008000017945 */ /* 0x000fe40003800000 */
[----:B------:R-:W-:-:S05]  /*3d70*/  FFMA R5, R80, R103, R5 ;  /* 0x0000006750057223 */ /* 0x000fca0000000005 */
[----:B------:R0:W-:Y:S01]  /*3d80*/  @P1 STG.E desc[UR14][R78.64], R5 ;  /* 0x000000054e001986 */ /* 0x0001e2000c10190e */
[----:B------:R-:W-:-:S04]  /*3d90*/  IADD3 R140, P1, R134, UR7, RZ ;  /* 0x00000007868c7c10 */ /* 0x000fc8000ff3e0ff */
[----:B------:R-:W-:Y:S02]  /*3da0*/  IADD3.X R141, R135, UR8, RZ, P1, !PT ;  /* 0x00000008878d7c10 */ /* 0x000fe40008ffe4ff */
[----:B------:R-:W-:-:S13]  /*3db0*/  ISETP.GT.AND P1, PT, R107, RZ, P3 ;  /* 0x000000ff6b00720c */ /* 0x000fda0001f24270 */
[----:B0-----:R-:W-:Y:S05]  /*3dc0*/  @!P1 BRA `(.L_x_69) ;  /* 0x0000000000049947 */ /* 0x001fea0003800000 */
[----:B------:R0:W5:Y:S02]  /*3dd0*/  LDG.E.LTC128B R145, desc[UR14][R154.64] ;  /* 0x0000000e9a917981 */ /* 0x000164000c1e1920 */
.L_x_69:
[----:B------:R-:W-:Y:S05]  /*3de0*/  BSYNC B1 ;  /* 0x0000000000017941 */ /* 0x000fea0003800000 */
.L_x_68:
        /* <DEDUP_REMOVED lines=9> */
.L_x_71:
[----:B------:R-:W-:Y:S05]  /*3e80*/  BSYNC B1 ;  /* 0x0000000000017941 */ /* 0x000fea0003800000 */
.L_x_70:
        /* <DEDUP_REMOVED lines=9> */
.L_x_73:
[----:B------:R-:W-:Y:S05]  /*3f20*/  BSYNC B1 ;  /* 0x0000000000017941 */ /* 0x000fea0003800000 */
.L_x_72:
        /* <DEDUP_REMOVED lines=10> */
.L_x_75:
[----:B------:R-:W-:Y:S05]  /*3fd0*/  BSYNC B1 ;  /* 0x0000000000017941 */ /* 0x000fea0003800000 */
.L_x_74:
[----:B-----5:R-:W-:Y:S01]  /*3fe0*/  FMUL R5, R145, R102 ;  /* 0x0000006691057220 */ /* 0x020fe20000400000 */
[----:B------:R-:W-:Y:S03]  /*3ff0*/  BSSY B1, `(.L_x_76) ;  /* 0x0000009000017945 */ /* 0x000fe60003800000 */
[----:B------:R-:W-:-:S05]  /*4000*/  FFMA R5, R84, R103, R5 ;  /* 0x0000006754057223 */ /* 0x000fca0000000005 */
[----:B------:R1:W-:Y:S01]  /*4010*/  @P1 STG.E desc[UR14][R82.64], R5 ;  /* 0x0000000552001986 */ /* 0x0003e2000c10190e */
[----:B0-----:R-:W-:-:S04]  /*4020*/  IADD3 R124, P1, R140, UR7, RZ ;  /* 0x000000078c7c7c10 */ /* 0x001fc8000ff3e0ff */
[----:B------:R-:W-:Y:S02]  /*4030*/  IADD3.X R125, R141, UR8, RZ, P1, !PT ;  /* 0x000000088d7d7c10 */ /* 0x000fe40008ffe4ff */
[----:B------:R-:W-:-:S04]  /*4040*/  ISETP.GT.AND P1, PT, R118, 0x39, PT ;  /* 0x000000397600780c */ /* 0x000fc80003f24270 */
[----:B------:R-:W-:-:S13]  /*4050*/  ISETP.GT.AND P5, PT, R107, RZ, P1 ;  /* 0x000000ff6b00720c */ /* 0x000fda0000fa4270 */
[----:B-1----:R-:W-:Y:S05]  /*4060*/  @!P5 BRA `(.L_x_77) ;  /* 0x000000000004d947 */ /* 0x002fea0003800000 */
[----:B------:R0:W5:Y:S02]  /*4070*/  LDG.E.LTC128B R145, desc[UR14][R126.64] ;  /* 0x0000000e7e917981 */ /* 0x000164000c1e1920 */
.L_x_77:
[----:B------:R-:W-:Y:S05]  /*4080*/  BSYNC B1 ;  /* 0x0000000000017941 */ /* 0x000fea0003800000 */
.L_x_76:
[----:B-----5:R-:W-:Y:S01]  /*4090*/  FMUL R84, R145, R102 ;  /* 0x0000006691547220 */ /* 0x020fe20000400000 */
[----:B------:R-:W-:Y:S03]  /*40a0*/  BSSY B1, `(.L_x_78) ;  /* 0x000000a000017945 */ /* 0x000fe60003800000 */
[----:B------:R-:W-:-:S05]  /*40b0*/  FFMA R5, R85, R103, R84 ;  /* 0x0000006755057223 */ /* 0x000fca0000000054 */
[----:B------:R1:W-:Y:S01]  /*40c0*/  @P5 STG.E desc[UR14][R124.64], R5 ;  /* 0x000000057c005986 */ /* 0x0003e2000c10190e */
[----:B------:R-:W-:-:S04]  /*40d0*/  IADD3 R118, P5, R142, UR7, RZ ;  /* 0x000000078e767c10 */ /* 0x000fc8000ffbe0ff */
[----:B------:R-:W-:Y:S02]  /*40e0*/  IADD3.X R119, R143, UR8, RZ, P5, !PT ;  /* 0x000000088f777c10 */ /* 0x000fe4000affe4ff */
[----:B------:R-:W-:-:S04]  /*40f0*/  IADD3 R84, P5, R80, UR7, RZ ;  /* 0x0000000750547c10 */ /* 0x000fc8000ffbe0ff */
[----:B------:R-:W-:Y:S02]  /*4100*/  IADD3.X R85, R81, UR8, RZ, P5, !PT ;  /* 0x0000000851557c10 */ /* 0x000fe4000affe4ff */
[----:B------:R-:W-:-:S13]  /*4110*/  ISETP.GT.AND P5, PT, R107, 0x8, P2 ;  /* 0x000000086b00780c */ /* 0x000fda00017a4270 */
[----:B-1----:R-:W-:Y:S05]  /*4120*/  @!P5 BRA `(.L_x_79) ;  /* 0x000000000004d947 */ /* 0x002fea0003800000 */
[----:B------:R1:W5:Y:S02]  /*4130*/  LDG.E.LTC128B R145, desc[UR14][R120.64+0x20] ;  /* 0x0000200e78917981 */ /* 0x000364000c1e1920 */
.L_x_79:
[----:B------:R-:W-:Y:S05]  /*4140*/  BSYNC B1 ;  /* 0x0000000000017941 */ /* 0x000fea0003800000 */
.L_x_78:
[----:B-----5:R-:W-:Y:S01]  /*4150*/  FMUL R5, R145, R102 ;  /* 0x0000006691057220 */ /* 0x020fe20000400000 */
[----:B------:R-:W-:Y:S03]  /*4160*/  BSSY B1, `(.L_x_80) ;  /* 0x0000006000017945 */ /* 0x000fe60003800000 */
[----:B------:R-:W-:-:S05]  /*4170*/  FFMA R5, R86, R103, R5 ;  /* 0x0000006756057223 */ /* 0x000fca0000000005 */
[----:B------:R0:W-:Y:S01]  /*4180*/  @P5 STG.E desc[UR14][R84.64+0x20], R5 ;  /* 0x0000200554005986 */ /* 0x0001e2000c10190e */
[----:B------:R-:W-:-:S13]  /*4190*/  ISETP.GT.AND P5, PT, R107, 0x8, P1 ;  /* 0x000000086b00780c */ /* 0x000fda0000fa4270 */
[----:B0-----:R-:W-:Y:S05]  /*41a0*/  @!P5 BRA `(.L_x_81) ;  /* 0x000000000004d947 */ /* 0x001fea0003800000 */
[----:B------:R0:W5:Y:S02]  /*41b0*/  LDG.E.LTC128B R145, desc[UR14][R122.64+0x20] ;  /* 0x0000200e7a917981 */ /* 0x000164000c1e1920 */
.L_x_81:
[----:B------:R-:W-:Y:S05]  /*41c0*/  BSYNC B1 ;  /* 0x0000000000017941 */ /* 0x000fea0003800000 */
.L_x_80:
[----:B-----5:R-:W-:Y:S01]  /*41d0*/  FMUL R86, R145, R102 ;  /* 0x0000006691567220 */ /* 0x020fe20000400000 */
[----:B------:R-:W-:Y:S03]  /*41e0*/  BSSY B1, `(.L_x_82) ;  /* 0x0000006000017945 */ /* 0x000fe60003800000 */
[----:B------:R-:W-:-:S05]  /*41f0*/  FFMA R87, R87, R103, R86 ;  /* 0x0000006757577223 */ /* 0x000fca0000000056 */
[----:B------:R0:W-:Y:S01]  /*4200*/  @P5 STG.E desc[UR14][R118.64+0x20], R87 ;  /* 0x0000205776005986 */ /* 0x0001e2000c10190e */
[----:B------:R-:W-:-:S13]  /*4210*/  ISETP.GT.AND P5, PT, R107, 0x80, P0 ;  /* 0x000000806b00780c */ /* 0x000fda00007a4270 */
[----:B0-----:R-:W-:Y:S05]  /*4220*/  @!P5 BRA `(.L_x_83) ;  /* 0x000000000004d947 */ /* 0x001fea0003800000 */
[----:B------:R0:W5:Y:S02]  /*4230*/  LDG.E.LTC128B R145, desc[UR14][R8.64+0x200] ;  /* 0x0002000e08917981 */ /* 0x000164000c1e1920 */
.L_x_83:
[----:B------:R-:W-:Y:S05]  /*4240*/  BSYNC B1 ;  /* 0x0000000000017941 */ /* 0x000fea0003800000 */
.L_x_82:
[----:B-----5:R-:W-:Y:S01]  /*4250*/  FMUL R5, R145, R102 ;  /* 0x0000006691057220 */ /* 0x020fe20000400000 */
[----:B------:R-:W-:Y:S03]  /*4260*/  BSSY B1, `(.L_x_84) ;  /* 0x0000007000017945 */ /* 0x000fe60003800000 */
[----:B------:R-:W-:-:S05]  /*4270*/  FFMA R5, R24, R103, R5 ;  /* 0x0000006718057223 */ /* 0x000fca0000000005 */
[----:B------:R0:W-:Y:S01]  /*4280*/  @P5 STG.E desc[UR14][R10.64+0x200], R5 ;  /* 0x000200050a005986 */ /* 0x0001e2000c10190e */
[----:B------:R-:W-:-:S04]  /*4290*/  LOP3.LUT P5, RZ, R138, 0x2, RZ, 0xc0, !PT ;  /* 0x000000028aff7812 */ /* 0x000fc800078ac0ff */
[----:B------:R-:W-:-:S13]  /*42a0*/  ISETP.GT.AND P5, PT, R107, 0x80, P5 ;  /* 0x000000806b00780c */ /* 0x000fda0002fa4270 */
[----:B0-----:R-:W-:Y:S05]  /*42b0*/  @!P5 BRA `(.L_x_85) ;  /* 0x000000000004d947 */ /* 0x001fea0003800000 */
[----:B------:R0:W5:Y:S02]  /*42c0*/  LDG.E.LTC128B R145, desc[UR14][R12.64+0x200] ;  /* 0x0002000e0c917981 */ /* 0x000164000c1e1920 */
.L_x_85:
[----:B------:R-:W-:Y:S05]  /*42d0*/  BSYNC B1 ;  /* 0x0000000000017941 */ /* 0x000fea0003800000 */
.L_x_84:
[----:B-----5:R-:W-:Y:S01]  /*42e0*/  FMUL R24, R145, R102 ;  /* 0x0000006691187220 */ /* 0x020fe20000400000 */
[----:B------:R-:W-:Y:S01]  /*42f0*/  ISETP.GT.AND P0, PT, R107, 0x88, P0 ;  /* 0x000000886b00780c */ /* 0x000fe20000704270 */
[----:B------:R-:W-:Y:S02]  /*4300*/  BSSY B1, `(.L_x_86) ;  /* 0x0000005000017945 */ /* 0x000fe40003800000 */
[----:B------:R-:W-:-:S05]  /*4310*/  FFMA R25, R25, R103, R24 ;  /* 0x0000006719197223 */ /* 0x000fca0000000018 */
[----:B------:R0:W-:Y:S05]  /*4320*/  @P5 STG.E desc[UR14][R6.64+0x200], R25 ;  /* 0x0002001906005986 */ /* 0x0001ea000c10190e */
[----:B------:R-:W-:Y:S05]  /*4330*/  @!P0 BRA `(.L_x_87) ;  /* 0x0000000000048947 */ /* 0x000fea0003800000 */
[----:B------:R0:W5:Y:S02]  /*4340*/  LDG.E.LTC128B R145, desc[UR14][R8.64+0x220] ;  /* 0x0002200e08917981 */ /* 0x000164000c1e1920 */
.L_x_87:
[----:B------:R-:W-:Y:S05]  /*4350*/  BSYNC B1 ;  /* 0x0000000000017941 */ /* 0x000fea0003800000 */
.L_x_86:
[----:B-----5:R-:W-:Y:S01]  /*4360*/  FMUL R5, R145, R102 ;  /* 0x0000006691057220 */ /* 0x020fe20000400000 */
[----:B------:R-:W-:Y:S01]  /*4370*/  LOP3.LUT P5, RZ, R138, 0x2, RZ, 0xc0, !PT ;  /* 0x000000028aff7812 */ /* 0x000fe200078ac0ff */
[----:B------:R-:W-:Y:S02]  /*4380*/  BSSY B1, `(.L_x_88) ;  /* 0x0000006000017945 */ /* 0x000fe40003800000 */
[----:B------:R-:W-:-:S05]  /*4390*/  FFMA R5, R26, R103, R5 ;  /* 0x000000671a057223 */ /* 0x000fca0000000005 */
[----:B------:R0:W-:Y:S01]  /*43a0*/  @P0 STG.E desc[UR14][R10.64+0x220], R5 ;  /* 0x000220050a000986 */ /* 0x0001e2000c10190e */
[----:B------:R-:W-:-:S13]  /*43b0*/  ISETP.GT.AND P0, PT, R107, 0x88, P5 ;  /* 0x000000886b00780c */ /* 0x000fda0002f04270 */
[----:B0-----:R-:W-:Y:S05]  /*43c0*/  @!P0 BRA `(.L_x_89) ;  /* 0x0000000000048947 */ /* 0x001fea0003800000 */
[----:B------:R0:W5:Y:S02]  /*43d0*/  LDG.E.LTC128B R145, desc[UR14][R12.64+0x220] ;  /* 0x0002200e0c917981 */ /* 0x000164000c1e1920 */
.L_x_89:
[----:B------:R-:W-:Y:S05]  /*43e0*/  BSYNC B1 ;  /* 0x0000000000017941 */ /* 0x000fea0003800000 */
.L_x_88:
        /* <DEDUP_REMOVED lines=8> */
.L_x_91:
[----:B------:R-:W-:Y:S05]  /*4470*/  BSYNC B1 ;  /* 0x0000000000017941 */ /* 0x000fea0003800000 */
.L_x_90:
[----:B-----5:R-:W-:Y:S01]  /*4480*/  FMUL R5, R145, R102 ;  /* 0x0000006691057220 */ /* 0x020fe20000400000 */
[----:B------:R-:W-:Y:S03]  /*4490*/  BSSY B1, `(.L_x_92) ;  /* 0x0000006000017945 */ /* 0x000fe60003800000 */
[----:B------:R-:W-:-:S05]  /*44a0*/  FFMA R5, R28, R103, R5 ;  /* 0x000000671c057223 */ /* 0x000fca0000000005 */
[----:B------:R0:W-:Y:S01]  /*44b0*/  @P0 STG.E desc[UR14][R18.64+0x200], R5 ;  /* 0x0002000512000986 */ /* 0x0001e2000c10190e */
[----:B------:R-:W-:-:S13]  /*44c0*/  ISETP.GT.AND P0, PT, R107, 0x80, P4 ;  /* 0x000000806b00780c */ /* 0x000fda0002704270 */
[----:B0-----:R-:W-:Y:S05]  /*44d0*/  @!P0 BRA `(.L_x_93) ;  /* 0x0000000000048947 */ /* 0x001fea0003800000 */
[----:B------:R0:W5:Y:S02]  /*44e0*/  LDG.E.LTC128B R145, desc[UR14][R20.64+0x200] ;  /* 0x0002000e14917981 */ /* 0x000164000c1e1920 */
.L_x_93:
[----:B------:R-:W-:Y:S05]  /*44f0*/  BSYNC B1 ;  /* 0x0000000000017941 */ /* 0x000fea0003800000 */
.L_x_92:
[----:B-----5:R-:W-:Y:S01]  /*4500*/  FMUL R6, R145, R102 ;  /* 0x0000006691067220 */ /* 0x020fe20000400000 */
[----:B------:R-:W-:Y:S03]  /*4510*/  BSSY B1, `(.L_x_94) ;  /* 0x0000006000017945 */ /* 0x000fe60003800000 */
[----:B------:R-:W-:-:S05]  /*4520*/  FFMA R29, R29, R103, R6 ;  /* 0x000000671d1d7223 */ /* 0x000fca0000000006 */
[----:B------:R0:W-:Y:S01]  /*4530*/  @P0 STG.E desc[UR14][R14.64+0x200], R29 ;  /* 0x0002001d0e000986 */ /* 0x0001e2000c10190e */
[----:B------:R-:W-:-:S13]  /*4540*/  ISETP.GT.AND P0, PT, R107, 0x88, P5 ;  /* 0x000000886b00780c */ /* 0x000fda0002f04270 */
[----:B0-----:R-:W-:Y:S05]  /*4550*/  @!P0 BRA `(.L_x_95) ;  /* 0x0000000000048947 */ /* 0x001fea0003800000 */
[----:B------:R0:W5:Y:S02]  /*4560*/  LDG.E.LTC128B R145, desc[UR14][R16.64+0x220] ;  /* 0x0002200e10917981 */ /* 0x000164000c1e1920 */
.L_x_95:
[----:B------:R-:W-:Y:S05]  /*4570*/  BSYNC B1 ;  /* 0x0000000000017941 */ /* 0x000fea0003800000 */
.L_x_94:
[----:B-----5:R-:W-:Y:S01]  /*4580*/  FMUL R5, R145, R102 ;  /* 0x0000006691057220 */ /* 0x020fe20000400000 */
[----:B------:R-:W-:Y:S01]  /*4590*/  ISETP.GT.AND P4, PT, R107, 0x88, P4 ;  /* 0x000000886b00780c */ /* 0x000fe20002784270 */
[----:B------:R-:W-:Y:S02]  /*45a0*/  BSSY B1, `(.L_x_96) ;  /* 0x0000005000017945 */ /* 0x000fe40003800000 */
[----:B------:R-:W-:-:S05]  /*45b0*/  FFMA R5, R30, R103, R5 ;  /* 0x000000671e057223 */ /* 0x000fca0000000005 */
[----:B------:R0:W-:Y:S05]  /*45c0*/  @P0 STG.E desc[UR14][R18.64+0x220], R5 ;  /* 0x0002200512000986 */ /* 0x0001ea000c10190e */
[----:B------:R-:W-:Y:S05]  /*45d0*/  @!P4 BRA `(.L_x_97) ;  /* 0x000000000004c947 */ /* 0x000fea0003800000 */
[----:B------:R0:W5:Y:S02]  /*45e0*/  LDG.E.LTC128B R145, desc[UR14][R20.64+0x220] ;  /* 0x0002200e14917981 */ /* 0x000164000c1e1920 */
.L_x_97:
[----:B------:R-:W-:Y:S05]  /*45f0*/  BSYNC B1 ;  /* 0x0000000000017941 */ /* 0x000fea0003800000 */
.L_x_96:
[----:B-----5:R-:W-:Y:S01]  /*4600*/  FMUL R6, R145, R102 ;  /* 0x0000006691067220 */ /* 0x020fe20000400000 */
[----:B------:R-:W-:Y:S01]  /*4610*/  LOP3.LUT P5, RZ, R138, 0x10, RZ, 0xc0, !PT ;  /* 0x000000108aff7812 */ /* 0x000fe200078ac0ff */
[----:B------:R-:W-:Y:S02]  /*4620*/  BSSY B1, `(.L_x_98) ;  /* 0x0000006000017945 */ /* 0x000fe40003800000 */
[----:B------:R-:W-:Y:S01]  /*4630*/  FFMA R31, R31, R103, R6 ;  /* 0x000000671f1f7223 */ /* 0x000fe20000000006 */
[----:B------:R-:W-:-:S04]  /*4640*/  ISETP.GT.AND P0, PT, R107, 0x80, P5 ;  /* 0x000000806b00780c */ /* 0x000fc80002f04270 */
[----:B------:R0:W-:Y:S09]  /*4650*/  @P4 STG.E desc[UR14][R14.64+0x220], R31 ;  /* 0x0002201f0e004986 */ /* 0x0001f2000c10190e */
[----:B------:R-:W-:Y:S05]  /*4660*/  @!P0 BRA `(.L_x_99) ;  /* 0x0000000000048947 */ /* 0x000fea0003800000 */
[----:B------:R0:W5:Y:S02]  /*4670*/  LDG.E.LTC128B R145, desc[UR14][R56.64+0x200] ;  /* 0x0002000e38917981 */ /* 0x000164000c1e1920 */
.L_x_99:
[----:B------:R-:W-:Y:S05]  /*4680*/  BSYNC B1 ;  /* 0x0000000000017941 */ /* 0x000fea0003800000 */
.L_x_98:
[----:B0----5:R-:W-:Y:S01]  /*4690*/  FMUL R5, R145, R102 ;  /* 0x0000006691057220 */ /* 0x021fe20000400000 */
[----:B------:R-:W-:Y:S01]  /*46a0*/  @P0 IMAD.MOV.U32 R6, RZ, RZ, R60 ;  /* 0x000000ffff060224 */ /* 0x000fe200078e003c */
[----:B------:R-:W-:Y:S01]  /*46b0*/  LOP3.LUT P4, RZ, R138, 0x400, RZ, 0xc0, !PT ;  /* 0x000004008aff7812 */ /* 0x000fe2000788c0ff */
[----:B------:R-:W-:Y:S02]  /*46c0*/  @P0 IMAD.MOV.U32 R7, RZ, RZ, R61 ;  /* 0x000000ffff070224 */ /* 0x000fe400078e003d */
[----:B------:R-:W-:Y:S01]  /*46d0*/  FFMA R5, R32, R103, R5 ;  /* 0x0000006720057223 */ /* 0x000fe20000000005 */
[----:B------:R-:W-:Y:S04]  /*46e0*/  BSSY B1, `(.L_x_100) ;  /* 0x0000005000017945 */ /* 0x000fe80003800000 */
[----:B------:R0:W-:Y:S01]  /*46f0*/  @P0 STG.E desc[UR14][R6.64+0x200], R5 ;  /* 0x0002000506000986 */ /* 0x0001e2000c10190e */
[----:B------:R-:W-:-:S13]  /*4700*/  ISETP.GT.AND P0, PT, R107, 0x80, P4 ;  /* 0x000000806b00780c */ /* 0x000fda0002704270 */
[----:B0-----:R-:W-:Y:S05]  /*4710*/  @!P0 BRA `(.L_x_101) ;  /* 0x0000000000048947 */ /* 0x001fea0003800000 */
[----:B------:R0:W5:Y:S02]  /*4720*/  LDG.E.LTC128B R145, desc[UR14][R22.64+0x200] ;  /* 0x0002000e16917981 */ /* 0x000164000c1e1920 */
.L_x_101:
[----:B------:R-:W-:Y:S05]  /*4730*/  BSYNC B1 ;  /* 0x0000000000017941 */ /* 0x000fea0003800000 */
.L_x_100:
[----:B-----5:R-:W-:Y:S01]  /*4740*/  FMUL R6, R145, R102 ;  /* 0x0000006691067220 */ /* 0x020fe20000400000 */
[----:B------:R-:W-:Y:S01]  /*4750*/  @P0 IMAD.MOV.U32 R7, RZ, RZ, R59 ;  /* 0x000000ffff070224 */ /* 0x000fe200078e003b */
[----:B------:R-:W-:Y:S02]  /*4760*/  BSSY B1, `(.L_x_102) ;  /* 0x0000007000017945 */ /* 0x000fe40003800000 */
[----:B------:R-:W-:Y:S01]  /*4770*/  FFMA R33, R33, R103, R6 ;  /* 0x0000006721217223 */ /* 0x000fe20000000006 */
[----:B------:R-:W-:-:S05]  /*4780*/  @P0 IMAD.MOV.U32 R6, RZ, RZ, R58 ;  /* 0x000000ffff060224 */ /* 0x000fca00078e003a */
[----:B------:R0:W-:Y:S01]  /*4790*/  @P0 STG.E desc[UR14][R6.64+0x200], R33 ;  /* 0x0002002106000986 */ /* 0x0001e2000c10190e */
[----:B------:R-:W-:-:S13]  /*47a0*/  ISETP.GT.AND P0, PT, R107, 0x88, P5 ;  /* 0x000000886b00780c */ /* 0x000fda0002f04270 */
[----:B0-----:R-:W-:Y:S05]  /*47b0*/  @!P0 BRA `(.L_x_103) ;  /* 0x0000000000048947 */ /* 0x001fea0003800000 */
[----:B------:R0:W5:Y:S02]  /*47c0*/  LDG.E.LTC128B R145, desc[UR14][R56.64+0x220] ;  /* 0x0002200e38917981 */ /* 0x000164000c1e1920 */
.L_x_103:
[----:B------:R-:W-:Y:S05]  /*47d0*/  BSYNC B1 ;  /* 0x0000000000017941 */ /* 0x000fea0003800000 */
.L_x_102:
[----:B-----5:R-:W-:Y:S01]  /*47e0*/  FMUL R5, R145, R102 ;  /* 0x0000006691057220 */ /* 0x020fe20000400000 */
[----:B------:R-:W-:Y:S03]  /*47f0*/  BSSY B1, `(.L_x_104) ;  /* 0x0000006000017945 */ /* 0x000fe60003800000 */
[----:B------:R-:W-:-:S05]  /*4800*/  FFMA R5, R34, R103, R5 ;  /* 0x0000006722057223 */ /* 0x000fca0000000005 */
[----:B------:R0:W-:Y:S01]  /*4810*/  @P0 STG.E desc[UR14][R60.64+0x220], R5 ;  /* 0x000220053c000986 */ /* 0x0001e2000c10190e */
[----:B------:R-:W-:-:S13]  /*4820*/  ISETP.GT.AND P0, PT, R107, 0x88, P4 ;  /* 0x000000886b00780c */ /* 0x000fda0002704270 */
[----:B0-----:R-:W-:Y:S05]  /*4830*/  @!P0 BRA `(.L_x_105) ;  /* 0x0000000000048947 */ /* 0x001fea0003800000 */
[----:B------:R0:W5:Y:S02]  /*4840*/  LDG.E.LTC128B R145, desc[UR14][R22.64+0x220] ;  /* 0x0002200e16917981 */ /* 0x000164000c1e1920 */
.L_x_105:
[----:B------:R-:W-:Y:S05]  /*4850*/  BSYNC B1 ;  /* 0x0000000000017941 */ /* 0x000fea0003800000 */
.L_x_104:
        /* <DEDUP_REMOVED lines=8> */
.L_x_107:
[----:B------:R-:W-:Y:S05]  /*48e0*/  BSYNC B1 ;  /* 0x0000000000017941 */ /* 0x000fea0003800000 */
.L_x_106:
        /* <DEDUP_REMOVED lines=8> */
.L_x_109:
[----:B------:R-:W-:Y:S05]  /*4970*/  BSYNC B1 ;  /* 0x0000000000017941 */ /* 0x000fea0003800000 */
.L_x_108:
[----:B-----5:R-:W-:Y:S01]  /*4980*/  FMUL R6, R145, R102 ;  /* 0x0000006691067220 */ /* 0x020fe20000400000 */
[----:B------:R-:W-:Y:S03]  /*4990*/  BSSY B1, `(.L_x_110) ;  /* 0x0000006000017945 */ /* 0x000fe60003800000 */
[----:B------:R-:W-:-:S05]  /*49a0*/  FFMA R37, R37, R103, R6 ;  /* 0x0000006725257223 */ /* 0x000fca0000000006 */
[----:B------:R0:W-:Y:S01]  /*49b0*/  @P0 STG.E desc[UR14][R66.64+0x200], R37 ;  /* 0x0002002542000986 */ /* 0x0001e2000c10190e */
[----:B------:R-:W-:-:S13]  /*49c0*/  ISETP.GT.AND P0, PT, R107, 0x88, P5 ;  /* 0x000000886b00780c */ /* 0x000fda0002f04270 */
[----:B0-----:R-:W-:Y:S05]  /*49d0*/  @!P0 BRA `(.L_x_111) ;  /* 0x0000000000048947 */ /* 0x001fea0003800000 */
[----:B------:R0:W5:Y:S02]  /*49e0*/  LDG.E.LTC128B R145, desc[UR14][R88.64+0x220] ;  /* 0x0002200e58917981 */ /* 0x000164000c1e1920 */
.L_x_111:
[----:B------:R-:W-:Y:S05]  /*49f0*/  BSYNC B1 ;  /* 0x0000000000017941 */ /* 0x000fea0003800000 */
.L_x_110:
[----:B-----5:R-:W-:Y:S01]  /*4a00*/  FMUL R5, R145, R102 ;  /* 0x0000006691057220 */ /* 0x020fe20000400000 */
[----:B------:R-:W-:Y:S03]  /*4a10*/  BSSY B1, `(.L_x_112) ;  /* 0x0000006000017945 */ /* 0x000fe60003800000 */
[----:B------:R-:W-:-:S05]  /*4a20*/  FFMA R5, R38, R103, R5 ;  /* 0x0000006726057223 */ /* 0x000fca0000000005 */
[----:B------:R0:W-:Y:S01]  /*4a30*/  @P0 STG.E desc[UR14][R68.64+0x220], R5 ;  /* 0x0002200544000986 */ /* 0x0001e2000c10190e */
[----:B------:R-:W-:-:S13]  /*4a40*/  ISETP.GT.AND P0, PT, R107, 0x88, P4 ;  /* 0x000000886b00780c */ /* 0x000fda0002704270 */
[----:B0-----:R-:W-:Y:S05]  /*4a50*/  @!P0 BRA `(.L_x_113) ;  /* 0x0000000000048947 */ /* 0x001fea0003800000 */
[----:B------:R0:W5:Y:S02]  /*4a60*/  LDG.E.LTC128B R145, desc[UR14][R62.64+0x220] ;  /* 0x0002200e3e917981 */ /* 0x000164000c1e1920 */
.L_x_113:
[----:B------:R-:W-:Y:S05]  /*4a70*/  BSYNC B1 ;  /* 0x0000000000017941 */ /* 0x000fea0003800000 */
.L_x_112:
        /* <DEDUP_REMOVED lines=8> */
.L_x_115:
[----:B------:R-:W-:Y:S05]  /*4b00*/  BSYNC B1 ;  /* 0x0000000000017941 */ /* 0x000fea0003800000 */
.L_x_114:
        /* <DEDUP_REMOVED lines=8> */
.L_x_117:
[----:B------:R-:W-:Y:S05]  /*4b90*/  BSYNC B1 ;  /* 0x0000000000017941 */ /* 0x000fea0003800000 */
.L_x_116:
[----:B-----5:R-:W-:Y:S01]  /*4ba0*/  FMUL R6, R145, R102 ;  /* 0x0000006691067220 */ /* 0x020fe20000400000 */
[----:B------:R-:W-:Y:S03]  /*4bb0*/  BSSY B1, `(.L_x_118) ;  /* 0x0000006000017945 */ /* 0x000fe60003800000 */
[----:B------:R-:W-:-:S05]  /*4bc0*/  FFMA R41, R41, R103, R6 ;  /* 0x0000006729297223 */ /* 0x000fca0000000006 */
[----:B------:R0:W-:Y:S01]  /*4bd0*/  @P0 STG.E desc[UR14][R130.64+0x200], R41 ;  /* 0x0002002982000986 */ /* 0x0001e2000c10190e */
[----:B------:R-:W-:-:S13]  /*4be0*/  ISETP.GT.AND P0, PT, R107, 0x88, P5 ;  /* 0x000000886b00780c */ /* 0x000fda0002f04270 */
[----:B0-----:R-:W-:Y:S05]  /*4bf0*/  @!P0 BRA `(.L_x_119) ;  /* 0x0000000000048947 */ /* 0x001fea0003800000 */
[----:B------:R0:W5:Y:S02]  /*4c00*/  LDG.E.LTC128B R145, desc[UR14][R92.64+0x220] ;  /* 0x0002200e5c917981 */ /* 0x000164000c1e1920 */
.L_x_119:
[----:B------:R-:W-:Y:S05]  /*4c10*/  BSYNC B1 ;  /* 0x0000000000017941 */ /* 0x000fea0003800000 */
.L_x_118:
[----:B-----5:R-:W-:Y:S01]  /*4c20*/  FMUL R5, R145, R102 ;  /* 0x0000006691057220 */ /* 0x020fe20000400000 */
[----:B------:R-:W-:Y:S03]  /*4c30*/  BSSY B1, `(.L_x_120) ;  /* 0x0000006000017945 */ /* 0x000fe60003800000 */
[----:B------:R-:W-:-:S05]  /*4c40*/  FFMA R5, R42, R103, R5 ;  /* 0x000000672a057223 */ /* 0x000fca0000000005 */
[----:B------:R0:W-:Y:S01]  /*4c50*/  @P0 STG.E desc[UR14][R72.64+0x220], R5 ;  /* 0x0002200548000986 */ /* 0x0001e2000c10190e */
[----:B------:R-:W-:-:S13]  /*4c60*/  ISETP.GT.AND P0, PT, R107, 0x88, P4 ;  /* 0x000000886b00780c */ /* 0x000fda0002704270 */
[----:B0-----:R-:W-:Y:S05]  /*4c70*/  @!P0 BRA `(.L_x_121) ;  /* 0x0000000000048947 */ /* 0x001fea0003800000 */
[----:B------:R0:W5:Y:S02]  /*4c80*/  LDG.E.LTC128B R145, desc[UR14][R90.64+0x220] ;  /* 0x0002200e5a917981 */ /* 0x000164000c1e1920 */
.L_x_121:
[----:B------:R-:W-:Y:S05]  /*4c90*/  BSYNC B1 ;  /* 0x0000000000017941 */ /* 0x000fea0003800000 */
.L_x_120:
        /* <DEDUP_REMOVED lines=8> */
.L_x_123:
[----:B------:R-:W-:Y:S05]  /*4d20*/  BSYNC B1 ;  /* 0x0000000000017941 */ /* 0x000fea0003800000 */
.L_x_122:
        /* <DEDUP_REMOVED lines=8> */
.L_x_125:
[----:B------:R-:W-:Y:S05]  /*4db0*/  BSYNC B1 ;  /* 0x0000000000017941 */ /* 0x000fea0003800000 */
.L_x_124:
[----:B-----5:R-:W-:Y:S01]  /*4dc0*/  FMUL R6, R145, R102 ;  /* 0x0000006691067220 */ /* 0x020fe20000400000 */
[----:B------:R-:W-:Y:S03]  /*4dd0*/  BSSY B1, `(.L_x_126) ;  /* 0x0000006000017945 */ /* 0x000fe60003800000 */
[----:B------:R-:W-:-:S05]  /*4de0*/  FFMA R45, R45, R103, R6 ;  /* 0x000000672d2d7223 */ /* 0x000fca0000000006 */
[----:B------:R0:W-:Y:S01]  /*4df0*/  @P0 STG.E desc[UR14][R134.64+0x200], R45 ;  /* 0x0002002d86000986 */ /* 0x0001e2000c10190e */
[----:B------:R-:W-:-:S13]  /*4e00*/  ISETP.GT.AND P0, PT, R107, 0x88, P5 ;  /* 0x000000886b00780c */ /* 0x000fda0002f04270 */
[----:B0-----:R-:W-:Y:S05]  /*4e10*/  @!P0 BRA `(.L_x_127) ;  /* 0x0000000000048947 */ /* 0x001fea0003800000 */
[----:B------:R0:W5:Y:S02]  /*4e20*/  LDG.E.LTC128B R145, desc[UR14][R96.64+0x220] ;  /* 0x0002200e60917981 */ /* 0x000164000c1e1920 */
.L_x_127:
[----:B------:R-:W-:Y:S05]  /*4e30*/  BSYNC B1 ;  /* 0x0000000000017941 */ /* 0x000fea0003800000 */
.L_x_126:
[----:B-----5:R-:W-:Y:S01]  /*4e40*/  FMUL R5, R145, R102 ;  /* 0x0000006691057220 */ /* 0x020fe20000400000 */
[----:B------:R-:W-:Y:S01]  /*4e50*/  ISETP.GT.AND P4, PT, R107, 0x88, P4 ;  /* 0x000000886b00780c */ /* 0x000fe20002784270 */
[----:B------:R-:W-:Y:S02]  /*4e60*/  BSSY B1, `(.L_x_128) ;  /* 0x0000005000017945 */ /* 0x000fe40003800000 */
[----:B------:R-:W-:-:S05]  /*4e70*/  FFMA R5, R46, R103, R5 ;  /* 0x000000672e057223 */ /* 0x000fca0000000005 */
[----:B------:R0:W-:Y:S05]  /*4e80*/  @P0 STG.E desc[UR14][R76.64+0x220], R5 ;  /* 0x000220054c000986 */ /* 0x0001ea000c10190e */
[----:B------:R-:W-:Y:S05]  /*4e90*/  @!P4 BRA `(.L_x_129) ;  /* 0x000000000004c947 */ /* 0x000fea0003800000 */
[----:B------:R0:W5:Y:S02]  /*4ea0*/  LDG.E.LTC128B R145, desc[UR14][R94.64+0x220] ;  /* 0x0002200e5e917981 */ /* 0x000164000c1e1920 */
.L_x_129:
[----:B------:R-:W-:Y:S05]  /*4eb0*/  BSYNC B1 ;  /* 0x0000000000017941 */ /* 0x000fea0003800000 */
.L_x_128:
[----:B-----5:R-:W-:Y:S01]  /*4ec0*/  FMUL R6, R145, R102 ;  /* 0x0000006691067220 */ /* 0x020fe20000400000 */
[----:B------:R-:W-:Y:S01]  /*4ed0*/  ISETP.GT.AND P0, PT, R107, 0x80, P6 ;  /* 0x000000806b00780c */ /* 0x000fe20003704270 */
[----:B------:R-:W-:Y:S02]  /*4ee0*/  BSSY B1, `(.L_x_130) ;  /* 0x0000005000017945 */ /* 0x000fe40003800000 */
[----:B------:R-:W-:-:S05]  /*4ef0*/  FFMA R47, R47, R103, R6 ;  /* 0x000000672f2f7223 */ /* 0x000fca0000000006 */
[----:B------:R0:W-:Y:S05]  /*4f00*/  @P4 STG.E desc[UR14][R136.64+0x220], R47 ;  /* 0x0002202f88004986 */ /* 0x0001ea000c10190e */
[----:B------:R-:W-:Y:S05]  /*4f10*/  @!P0 BRA `(.L_x_131) ;  /* 0x0000000000048947 */ /* 0x000fea0003800000 */
[----:B------:R0:W5:Y:S02]  /*4f20*/  LDG.E.LTC128B R145, desc[UR14][R100.64+0x200] ;  /* 0x0002000e64917981 */ /* 0x000164000c1e1920 */
.L_x_131:
[----:B------:R-:W-:Y:S05]  /*4f30*/  BSYNC B1 ;  /* 0x0000000000017941 */ /* 0x000fea0003800000 */
.L_x_130:
[----:B0----5:R-:W-:Y:S01]  /*4f40*/  FMUL R5, R145, R102 ;  /* 0x0000006691057220 */ /* 0x021fe20000400000 */
[----:B------:R-:W-:Y:S01]  /*4f50*/  ISETP.GT.AND P4, PT, R107, 0x80, P3 ;  /* 0x000000806b00780c */ /* 0x000fe20001f84270 */
[----:B------:R-:W-:Y:S02]  /*4f60*/  BSSY B1, `(.L_x_132) ;  /* 0x0000005000017945 */ /* 0x000fe40003800000 */
[----:B------:R-:W-:-:S05]  /*4f70*/  FFMA R5, R48, R103, R5 ;  /* 0x0000006730057223 */ /* 0x000fca0000000005 */
[----:B------:R0:W-:Y:S05]  /*4f80*/  @P0 STG.E desc[UR14][R78.64+0x200], R5 ;  /* 0x000200054e000986 */ /* 0x0001ea000c10190e */
[----:B------:R-:W-:Y:S05]  /*4f90*/  @!P4 BRA `(.L_x_133) ;  /* 0x000000000004c947 */ /* 0x000fea0003800000 */
[----:B------:R0:W5:Y:S02]  /*4fa0*/  LDG.E.LTC128B R145, desc[UR14][R98.64+0x200] ;  /* 0x0002000e62917981 */ /* 0x000164000c1e1920 */
.L_x_133:
[----:B------:R-:W-:Y:S05]  /*4fb0*/  BSYNC B1 ;  /* 0x0000000000017941 */ /* 0x000fea0003800000 */
.L_x_132:
[----:B-----5:R-:W-:Y:S01]  /*4fc0*/  FMUL R6, R145, R102 ;  /* 0x0000006691067220 */ /* 0x020fe20000400000 */
[----:B------:R-:W-:Y:S01]  /*4fd0*/  ISETP.GT.AND P0, PT, R107, 0x88, P6 ;  /* 0x000000886b00780c */ /* 0x000fe20003704270 */
[----:B------:R-:W-:Y:S02]  /*4fe0*/  BSSY B1, `(.L_x_134) ;  /* 0x0000005000017945 */ /* 0x000fe40003800000 */
[----:B------:R-:W-:-:S05]  /*4ff0*/  FFMA R49, R49, R103, R6 ;  /* 0x0000006731317223 */ /* 0x000fca0000000006 */
[----:B------:R0:W-:Y:S05]  /*5000*/  @P4 STG.E desc[UR14][R140.64+0x200], R49 ;  /* 0x000200318c004986 */ /* 0x0001ea000c10190e */
[----:B------:R-:W-:Y:S05]  /*5010*/  @!P0 BRA `(.L_x_135) ;  /* 0x0000000000048947 */ /* 0x000fea0003800000 */
[----:B------:R0:W5:Y:S02]  /*5020*/  LDG.E.LTC128B R145, desc[UR14][R100.64+0x220] ;  /* 0x0002200e64917981 */ /* 0x000164000c1e1920 */
.L_x_135:
[----:B------:R-:W-:Y:S05]  /*5030*/  BSYNC B1 ;  /* 0x0000000000017941 */ /* 0x000fea0003800000 */
.L_x_134:
[----:B0----5:R-:W-:Y:S01]  /*5040*/  FMUL R5, R145, R102 ;  /* 0x0000006691057220 */ /* 0x021fe20000400000 */
[----:B------:R-:W-:Y:S01]  /*5050*/  ISETP.GT.AND P3, PT, R107, 0x88, P3 ;  /* 0x000000886b00780c */ /* 0x000fe20001f64270 */
[----:B------:R-:W-:Y:S02]  /*5060*/  BSSY B1, `(.L_x_136) ;  /* 0x0000005000017945 */ /* 0x000fe40003800000 */
[----:B------:R-:W-:-:S05]  /*5070*/  FFMA R5, R50, R103, R5 ;  /* 0x0000006732057223 */ /* 0x000fca0000000005 */
[----:B------:R0:W-:Y:S05]  /*5080*/  @P0 STG.E desc[UR14][R80.64+0x220], R5 ;  /* 0x0002200550000986 */ /* 0x0001ea000c10190e */
[----:B------:R-:W-:Y:S05]  /*5090*/  @!P3 BRA `(.L_x_137) ;  /* 0x000000000004b947 */ /* 0x000fea0003800000 */
[----:B------:R0:W5:Y:S02]  /*50a0*/  LDG.E.LTC128B R145, desc[UR14][R98.64+0x220] ;  /* 0x0002200e62917981 */ /* 0x000164000c1e1920 */
.L_x_137:
[----:B------:R-:W-:Y:S05]  /*50b0*/  BSYNC B1 ;  /* 0x0000000000017941 */ /* 0x000fea0003800000 */
.L_x_136:
[----:B-----5:R-:W-:Y:S01]  /*50c0*/  FMUL R6, R145, R102 ;  /* 0x0000006691067220 */ /* 0x020fe20000400000 */
[----:B------:R-:W-:Y:S01]  /*50d0*/  ISETP.GT.AND P0, PT, R107, 0x80, P2 ;  /* 0x000000806b00780c */ /* 0x000fe20001704270 */
[----:B------:R-:W-:Y:S02]  /*50e0*/  BSSY B1, `(.L_x_138) ;  /* 0x0000005000017945 */ /* 0x000fe40003800000 */
[----:B------:R-:W-:-:S05]  /*50f0*/  FFMA R51, R51, R103, R6 ;  /* 0x0000006733337223 */ /* 0x000fca0000000006 */
[----:B------:R0:W-:Y:S05]  /*5100*/  @P3 STG.E desc[UR14][R142.64+0x220], R51 ;  /* 0x000220338e003986 */ /* 0x0001ea000c10190e */
[----:B------:R-:W-:Y:S05]  /*5110*/  @!P0 BRA `(.L_x_139) ;  /* 0x0000000000048947 */ /* 0x000fea0003800000 */
[----:B------:R0:W5:Y:S02]  /*5120*/  LDG.E.LTC128B R145, desc[UR14][R120.64+0x200] ;  /* 0x0002000e78917981 */ /* 0x000164000c1e1920 */
.L_x_139:
[----:B------:R-:W-:Y:S05]  /*5130*/  BSYNC B1 ;  /* 0x0000000000017941 */ /* 0x000fea0003800000 */
.L_x_138:
[----:B0----5:R-:W-:Y:S01]  /*5140*/  FMUL R5, R145, R102 ;  /* 0x0000006691057220 */ /* 0x021fe20000400000 */
[----:B------:R-:W-:Y:S01]  /*5150*/  ISETP.GT.AND P3, PT, R107, 0x80, P1 ;  /* 0x000000806b00780c */ /* 0x000fe20000f64270 */
[----:B------:R-:W-:Y:S02]  /*5160*/  BSSY B1, `(.L_x_140) ;  /* 0x0000005000017945 */ /* 0x000fe40003800000 */
[----:B------:R-:W-:-:S05]  /*5170*/  FFMA R5, R52, R103, R5 ;  /* 0x0000006734057223 */ /* 0x000fca0000000005 */
[----:B------:R0:W-:Y:S05]  /*5180*/  @P0 STG.E desc[UR14][R82.64+0x200], R5 ;  /* 0x0002000552000986 */ /* 0x0001ea000c10190e */
[----:B------:R-:W-:Y:S05]  /*5190*/  @!P3 BRA `(.L_x_141) ;  /* 0x000000000004b947 */ /* 0x000fea0003800000 */
[----:B------:R0:W5:Y:S02]  /*51a0*/  LDG.E.LTC128B R145, desc[UR14][R122.64+0x200] ;  /* 0x0002000e7a917981 */ /* 0x000164000c1e1920 */
.L_x_141:
[----:B------:R-:W-:Y:S05]  /*51b0*/  BSYNC B1 ;  /* 0x0000000000017941 */ /* 0x000fea0003800000 */
.L_x_140:
[----:B-----5:R-:W-:Y:S01]  /*51c0*/  FMUL R6, R145, R102 ;  /* 0x0000006691067220 */ /* 0x020fe20000400000 */
[----:B------:R-:W-:Y:S01]  /*51d0*/  ISETP.GT.AND P2, PT, R107, 0x88, P2 ;  /* 0x000000886b00780c */ /* 0x000fe20001744270 */
[----:B------:R-:W-:Y:S02]  /*51e0*/  BSSY B1, `(.L_x_142) ;  /* 0x0000005000017945 */ /* 0x000fe40003800000 */
[----:B------:R-:W-:-:S05]  /*51f0*/  FFMA R53, R53, R103, R6 ;  /* 0x0000006735357223 */ /* 0x000fca0000000006 */
[----:B------:R0:W-:Y:S05]  /*5200*/  @P3 STG.E desc[UR14][R124.64+0x200], R53 ;  /* 0x000200357c003986 */ /* 0x0001ea000c10190e */
[----:B------:R-:W-:Y:S05]  /*5210*/  @!P2 BRA `(.L_x_143) ;  /* 0x000000000004a947 */ /* 0x000fea0003800000 */
[----:B------:R0:W5:Y:S02]  /*5220*/  LDG.E.LTC128B R145, desc[UR14][R120.64+0x220] ;  /* 0x0002200e78917981 */ /* 0x000164000c1e1920 */
.L_x_143:
[----:B------:R-:W-:Y:S05]  /*5230*/  BSYNC B1 ;  /* 0x0000000000017941 */ /* 0x000fea0003800000 */
.L_x_142:
[----:B0----5:R-:W-:Y:S01]  /*5240*/  FMUL R5, R145, R102 ;  /* 0x0000006691057220 */ /* 0x021fe20000400000 */
[----:B------:R-:W-:Y:S01]  /*5250*/  ISETP.GT.AND P1, PT, R107, 0x88, P1 ;  /* 0x000000886b00780c */ /* 0x000fe20000f24270 */
[----:B------:R-:W-:Y:S02]  /*5260*/  BSSY B1, `(.L_x_144) ;  /* 0x0000005000017945 */ /* 0x000fe40003800000 */
[----:B------:R-:W-:-:S05]  /*5270*/  FFMA R5, R54, R103, R5 ;  /* 0x0000006736057223 */ /* 0x000fca0000000005 */
[----:B------:R0:W-:Y:S05]  /*5280*/  @P2 STG.E desc[UR14][R84.64+0x220], R5 ;  /* 0x0002200554002986 */ /* 0x0001ea000c10190e */
[----:B------:R-:W-:Y:S05]  /*5290*/  @!P1 BRA `(.L_x_145) ;  /* 0x0000000000049947 */ /* 0x000fea0003800000 */
[----:B------:R0:W5:Y:S02]  /*52a0*/  LDG.E.LTC128B R145, desc[UR14][R122.64+0x220] ;  /* 0x0002200e7a917981 */ /* 0x000164000c1e1920 */
.L_x_145:
[----:B------:R-:W-:Y:S05]  /*52b0*/  BSYNC B1 ;  /* 0x0000000000017941 */ /* 0x000fea0003800000 */
.L_x_144:
[----:B-----5:R-:W-:-:S04]  /*52c0*/  FMUL R6, R145, R102 ;  /* 0x0000006691067220 */ /* 0x020fc80000400000 */
[----:B------:R-:W-:Y:S01]  /*52d0*/  FFMA R55, R55, R103, R6 ;  /* 0x0000006737377223 */ /* 0x000fe20000000006 */
[----:B------:R-:W-:Y:S06]  /*52e0*/  @!P1 BRA `(.L_x_146) ;  /* 0x0000001000989947 */ /* 0x000fec0003800000 */
[----:B------:R0:W-:Y:S01]  /*52f0*/  STG.E desc[UR14][R118.64+0x220], R55 ;  /* 0x0002203776007986 */ /* 0x0001e2000c10190e */
[----:B------:R-:W-:Y:S05]  /*5300*/  BRA `(.L_x_146) ;  /* 0x0000001000907947 */ /* 0x000fea0003800000 */
.L_x_23:
[----:B------:R-:W-:Y:S01]  /*5310*/  ISETP.GT.AND P6, PT, R118, 0x1, PT ;  /* 0x000000017600780c */ /* 0x000fe20003fc4270 */
[----:B------:R-:W-:Y:S01]  /*5320*/  ULDC.64 UR8, c[0x0][0x6c0] ;  /* 0x0001b00000087ab9 */ /* 0x000fe20000000a00 */
[-C--:B--2---:R-:W-:Y:S01]  /*5330*/  FMUL R5, R56, R103.reuse ;  /* 0x0000006738057220 */ /* 0x084fe20000400000 */
[C---:B------:R-:W-:Y:S01]  /*5340*/  LEA R6, P3, R12.reuse, UR8, 0x2 ;  /* 0x000000080c067c11 */ /* 0x040fe2000f8610ff */
[-C--:B------:R-:W-:Y:S01]  /*5350*/  FMUL R57, R57, R103.reuse ;  /* 0x0000006739397220 */ /* 0x080fe20000400000 */
[----:B------:R-:W-:Y:S01]  /*5360*/  ISETP.GT.AND P1, PT, R107, RZ, P6 ;  /* 0x000000ff6b00720c */ /* 0x000fe20003724270 */
[----:B------:R-:W-:Y:S01]  /*5370*/  IMAD R13, R15, 0x1c, RZ ;  /* 0x0000001c0f0d7824 */ /* 0x000fe200078e02ff */
[----:B------:R-:W-:Y:S01]  /*5380*/  LEA.HI.X R7, R12, UR9, R23, 0x2, P3 ;  /* 0x000000090c077c11 */ /* 0x000fe200098f1417 */
[-C--:B------:R-:W-:Y:S01]  /*5390*/  FMUL R11, R58, R103.reuse ;  /* 0x000000673a0b7220 */ /* 0x080fe20000400000 */
[----:B------:R-:W-:Y:S01]  /*53a0*/  LEA R8, P4, R14, R6, 0x2 ;  /* 0x000000060e087211 */ /* 0x000fe200078810ff */
[----:B------:R-:W-:Y:S01]  /*53b0*/  FMUL R59, R59, R103 ;  /* 0x000000673b3b7220 */ /* 0x000fe20000400000 */
[----:B------:R-:W-:Y:S01]  /*53c0*/  ISETP.GT.AND P5, PT, R118, 0x8, PT ;  /* 0x000000087600780c */ /* 0x000fe20003fa4270 */
[----:B------:R0:W-:Y:S01]  /*53d0*/  @P2 STG.E desc[UR14][R6.64], R5 ;  /* 0x0000000506002986 */ /* 0x0001e2000c10190e */
[C---:B------:R-:W-:Y:S01]  /*53e0*/  LEA.HI.X R9, R14.reuse, R7, R15, 0x2, P4 ;  /* 0x000000070e097211 */ /* 0x040fe200020f140f */
[----:B------:R-:W-:Y:S01]  /*53f0*/  USHF.L.U32 UR8, UR6, 0x2, URZ ;  /* 0x0000000206087899 */ /* 0x000fe2000800063f */
[C---:B------:R-:W-:Y:S01]  /*5400*/  ISETP.GT.AND P3, PT, R107.reuse, 0x8, P0 ;  /* 0x000000086b00780c */ /* 0x040fe20000764270 */
[----:B------:R-:W-:Y:S01]  /*5410*/  USHF.L.U64.HI UR7, UR6, 0x2, UR5 ;  /* 0x0000000206077899 */ /* 0x000fe20008010205 */
[C---:B------:R-:W-:Y:S01]  /*5420*/  ISETP.GT.AND P2, PT, R107.reuse, 0x8, P6 ;  /* 0x000000086b00780c */ /* 0x040fe20003744270 */
[----:B------:R1:W-:Y:S01]  /*5430*/  @P1 STG.E desc[UR14][R8.64], R57 ;  /* 0x0000003908001986 */ /* 0x0003e2000c10190e */
[----:B------:R-:W-:Y:S01]  /*5440*/  ISETP.GT.AND P1, PT, R107, RZ, P5 ;  /* 0x000000ff6b00720c */ /* 0x000fe20002f24270 */
[----:B------:R-:W-:Y:S01]  /*5450*/  IMAD.WIDE.U32 R14, R14, 0x1c, R8 ;  /* 0x0000001c0e0e7825 */ /* 0x000fe200078e0008 */
[----:B------:R-:W-:-:S03]  /*5460*/  ISETP.GT.AND P4, PT, R118, 0x9, PT ;  /* 0x000000097600780c */ /* 0x000fc60003f84270 */
[-C--:B------:R-:W-:Y:S01]  /*5470*/  FMUL R63, R63, R103.reuse ;  /* 0x000000673f3f7220 */ /* 0x080fe20000400000 */
[-C--:B------:R-:W-:Y:S01]  /*5480*/  FMUL R65, R65, R103.reuse ;  /* 0x0000006741417220 */ /* 0x080fe20000400000 */
[-C--:B0-----:R-:W-:Y:S01]  /*5490*/  FMUL R5, R60, R103.reuse ;  /* 0x000000673c057220 */ /* 0x081fe20000400000 */
[----:B------:R-:W-:Y:S02]  /*54a0*/  IMAD.IADD R15, R13, 0x1, R15 ;  /* 0x000000010d0f7824 */ /* 0x000fe400078e020f */
[-C--:B------:R-:W-:Y:S01]  /*54b0*/  FMUL R13, R62, R103.reuse ;  /* 0x000000673e0d7220 */ /* 0x080fe20000400000 */
[-C--:B------:R-:W-:Y:S01]  /*54c0*/  FMUL R67, R67, R103.reuse ;  /* 0x0000006743437220 */ /* 0x080fe20000400000 */
[----:B------:R0:W-:Y:S01]  /*54d0*/  @P3 STG.E desc[UR14][R6.64+0x20], R11 ;  /* 0x0000200b06003986 */ /* 0x0001e2000c10190e */
[----:B------:R-:W-:Y:S01]  /*54e0*/  ISETP.GT.AND P3, PT, R118, 0x11, PT ;  /* 0x000000117600780c */ /* 0x000fe20003f64270 */
[-C--:B-1----:R-:W-:Y:S01]  /*54f0*/  FMUL R57, R68, R103.reuse ;  /* 0x0000006744397220 */ /* 0x082fe20000400000 */
[-C--:B------:R-:W-:Y:S01]  /*5500*/  FMUL R69, R69, R103.reuse ;  /* 0x0000006745457220 */ /* 0x080fe20000400000 */
[----:B------:R-:W-:Y:S01]  /*5510*/  @P2 STG.E desc[UR14][R8.64+0x20], R59 ;  /* 0x0000203b08002986 */ /* 0x000fe2000c10190e */
[----:B------:R-:W-:Y:S01]  /*5520*/  ISETP.GT.AND P2, PT, R107, RZ, P4 ;  /* 0x000000ff6b00720c */ /* 0x000fe20002744270 */
[-C--:B------:R-:W-:Y:S01]  /*5530*/  FMUL R71, R71, R103.reuse ;  /* 0x0000006747477220 */ /* 0x080fe20000400000 */
[-C--:B------:R-:W-:Y:S01]  /*5540*/  FMUL R73, R73, R103.reuse ;  /* 0x0000006749497220 */ /* 0x080fe20000400000 */
[----:B------:R1:W-:Y:S01]  /*5550*/  @P1 STG.E desc[UR14][R14.64], R5 ;  /* 0x000000050e001986 */ /* 0x0003e2000c10190e */
[----:B------:R-:W-:Y:S01]  /*5560*/  IADD3 R18, P1, R8, UR8, RZ ;  /* 0x0000000808127c10 */ /* 0x000fe2000ff3e0ff */
[-C--:B------:R-:W-:Y:S01]  /*5570*/  FMUL R75, R75, R103.reuse ;  /* 0x000000674b4b7220 */ /* 0x080fe20000400000 */
[-C--:B------:R-:W-:Y:S01]  /*5580*/  FMUL R77, R77, R103.reuse ;  /* 0x000000674d4d7220 */ /* 0x080fe20000400000 */
[-C--:B0-----:R-:W-:Y:S01]  /*5590*/  FMUL R11, R61, R103.reuse ;  /* 0x000000673d0b7220 */ /* 0x081fe20000400000 */
[----:B------:R-:W-:Y:S01]  /*55a0*/  IADD3.X R19, R9, UR7, RZ, P1, !PT ;  /* 0x0000000709137c10 */ /* 0x000fe20008ffe4ff */
[-C--:B------:R-:W-:Y:S01]  /*55b0*/  FMUL R79, R79, R103.reuse ;  /* 0x000000674f4f7220 */ /* 0x080fe20000400000 */
[----:B------:R-:W-:Y:S01]  /*55c0*/  ISETP.GT.AND P1, PT, R107, 0x8, P5 ;  /* 0x000000086b00780c */ /* 0x000fe20002f24270 */
[-C--:B------:R-:W-:Y:S01]  /*55d0*/  FMUL R97, R80, R103.reuse ;  /* 0x0000006750617220 */ /* 0x080fe20000400000 */
[-C--:B------:R-:W-:Y:S01]  /*55e0*/  FMUL R81, R81, R103.reuse ;  /* 0x0000006751517220 */ /* 0x080fe20000400000 */
[----:B------:R-:W-:Y:S01]  /*55f0*/  @P2 STG.E desc[UR14][R18.64], R11 ;  /* 0x0000000b12002986 */ /* 0x000fe2000c10190e */
[----:B------:R-:W-:Y:S01]  /*5600*/  ISETP.GT.AND P2, PT, R107, 0x8, P4 ;  /* 0x000000086b00780c */ /* 0x000fe20002744270 */
[-C--:B-1----:R-:W-:Y:S01]  /*5610*/  FMUL R5, R64, R103.reuse ;  /* 0x0000006740057220 */ /* 0x082fe20000400000 */
[----:B------:R-:W-:Y:S01]  /*5620*/  ISETP.GT.AND P4, PT, R118, 0x10, PT ;  /* 0x000000107600780c */ /* 0x000fe20003f84270 */
[-C--:B------:R-:W-:Y:S01]  /*5630*/  FMUL R83, R83, R103.reuse ;  /* 0x0000006753537220 */ /* 0x080fe20000400000 */
[-C--:B------:R-:W-:Y:S01]  /*5640*/  FMUL R85, R85, R103.reuse ;  /* 0x0000006755557220 */ /* 0x080fe20000400000 */
[-C--:B------:R-:W-:Y:S01]  /*5650*/  FMUL R87, R87, R103.reuse ;  /* 0x0000006757577220 */ /* 0x080fe20000400000 */
[-C--:B------:R-:W-:Y:S01]  /*5660*/  FMUL R25, R25, R103.reuse ;  /* 0x0000006719197220 */ /* 0x080fe20000400000 */
[-C--:B------:R-:W-:Y:S01]  /*5670*/  FMUL R27, R27, R103.reuse ;  /* 0x000000671b1b7220 */ /* 0x080fe20000400000 */
[-C--:B------:R-:W-:Y:S01]  /*5680*/  FMUL R29, R29, R103.reuse ;  /* 0x000000671d1d7220 */ /* 0x080fe20000400000 */
[----:B------:R-:W-:Y:S01]  /*5690*/  @P1 STG.E desc[UR14][R14.64+0x20], R13 ;  /* 0x0000200d0e001986 */ /* 0x000fe2000c10190e */
[----:B------:R-:W-:Y:S01]  /*56a0*/  IADD3 R60, P1, R14, UR8, RZ ;  /* 0x000000080e3c7c10 */ /* 0x000fe2000ff3e0ff */
[-C--:B------:R-:W-:Y:S01]  /*56b0*/  FMUL R31, R31, R103.reuse ;  /* 0x000000671f1f7220 */ /* 0x080fe20000400000 */
[-C--:B------:R-:W-:Y:S01]  /*56c0*/  FMUL R33, R33, R103.reuse ;  /* 0x0000006721217220 */ /* 0x080fe20000400000 */
[----:B------:R-:W-:Y:S01]  /*56d0*/  @P2 STG.E desc[UR14][R18.64+0x20], R63 ;  /* 0x0000203f12002986 */ /* 0x000fe2000c10190e */
[----:B------:R-:W-:Y:S01]  /*56e0*/  IADD3.X R61, R15, UR7, RZ, P1, !PT ;  /* 0x000000070f3d7c10 */ /* 0x000fe20008ffe4ff */
[-C--:B------:R-:W-:Y:S01]  /*56f0*/  FMUL R35, R35, R103.reuse ;  /* 0x0000006723237220 */ /* 0x080fe20000400000 */
[----:B------:R-:W-:Y:S01]  /*5700*/  ISETP.GT.AND P1, PT, R107, RZ, P4 ;  /* 0x000000ff6b00720c */ /* 0x000fe20002724270 */
[-C--:B------:R-:W-:Y:S01]  /*5710*/  FMUL R37, R37, R103.reuse ;  /* 0x0000006725257220 */ /* 0x080fe20000400000 */
[----:B------:R-:W-:Y:S01]  /*5720*/  ISETP.GT.AND P2, PT, R118, 0x19, PT ;  /* 0x000000197600780c */ /* 0x000fe20003f44270 */
[-C--:B------:R-:W-:Y:S01]  /*5730*/  FMUL R39, R39, R103.reuse ;  /* 0x0000006727277220 */ /* 0x080fe20000400000 */
[-C--:B------:R-:W-:Y:S01]  /*5740*/  FMUL R41, R41, R103.reuse ;  /* 0x0000006729297220 */ /* 0x080fe20000400000 */
[-C--:B------:R-:W-:Y:S01]  /*5750*/  FMUL R43, R43, R103.reuse ;  /* 0x000000672b2b7220 */ /* 0x080fe20000400000 */
[-C--:B------:R-:W-:Y:S01]  /*5760*/  FMUL R45, R45, R103.reuse ;  /* 0x000000672d2d7220 */ /* 0x080fe20000400000 */
[-C--:B------:R-:W-:Y:S01]  /*5770*/  FMUL R47, R47, R103.reuse ;  /* 0x000000672f2f7220 */ /* 0x080fe20000400000 */
[-C--:B------:R-:W-:Y:S01]  /*5780*/  FMUL R49, R49, R103.reuse ;  /* 0x0000006731317220 */ /* 0x080fe20000400000 */
[-C--:B------:R-:W-:Y:S01]  /*5790*/  FMUL R51, R51, R103.reuse ;  /* 0x0000006733337220 */ /* 0x080fe20000400000 */
[-C--:B------:R-:W-:Y:S01]  /*57a0*/  FMUL R53, R53, R103.reuse ;  /* 0x0000006735357220 */ /* 0x080fe20000400000 */
[----:B------:R-:W-:-:S02]  /*57b0*/  FMUL R55, R55, R103 ;  /* 0x0000006737377220 */ /* 0x000fc40000400000 */
[----:B------:R0:W-:Y:S01]  /*57c0*/  @P1 STG.E desc[UR14][R60.64], R5 ;  /* 0x000000053c001986 */ /* 0x0001e2000c10190e */
[----:B------:R-:W-:-:S04]  /*57d0*/  IADD3 R88, P1, R18, UR8, RZ ;  /* 0x0000000812587c10 */ /* 0x000fc8000ff3e0ff */
[----:B------:R-:W-:Y:S02]  /*57e0*/  IADD3.X R89, R19, UR7, RZ, P1, !PT ;  /* 0x0000000713597c10 */ /* 0x000fe40008ffe4ff */
[----:B------:R-:W-:-:S04]  /*57f0*/  IADD3 R22, P1, R88, UR8, RZ ;  /* 0x0000000858167c10 */ /* 0x000fc8000ff3e0ff */
[----:B------:R-:W-:Y:S01]  /*5800*/  IADD3.X R23, R89, UR7, RZ, P1, !PT ;  /* 0x0000000759177c10 */ /* 0x000fe20008ffe4ff */
[----:B0-----:R-:W-:Y:S01]  /*5810*/  FMUL R5, R66, R103 ;  /* 0x0000006742057220 */ /* 0x001fe20000400000 */
[----:B------:R-:W-:-:S04]  /*5820*/  IADD3 R16, P1, R88, UR8, RZ ;  /* 0x0000000858107c10 */ /* 0x000fc8000ff3e0ff */
[----:B------:R-:W-:Y:S02]  /*5830*/  IADD3.X R17, R89, UR7, RZ, P1, !PT ;  /* 0x0000000759117c10 */ /* 0x000fe40008ffe4ff */
[----:B------:R-:W-:-:S04]  /*5840*/  IADD3 R12, P1, R22, UR8, RZ ;  /* 0x00000008160c7c10 */ /* 0x000fc8000ff3e0ff */
[----:B------:R-:W-:Y:S02]  /*5850*/  IADD3.X R13, R23, UR7, RZ, P1, !PT ;  /* 0x00000007170d7c10 */ /* 0x000fe40008ffe4ff */
[----:B------:R-:W-:-:S04]  /*5860*/  IADD3 R10, P1, R16, UR8, RZ ;  /* 0x00000008100a7c10 */ /* 0x000fc8000ff3e0ff */
[----:B------:R-:W-:Y:S02]  /*5870*/  IADD3.X R11, R17, UR7, RZ, P1, !PT ;  /* 0x00000007110b7c10 */ /* 0x000fe40008ffe4ff */
[----:B------:R-:W-:-:S13]  /*5880*/  ISETP.GT.AND P1, PT, R107, RZ, P3 ;  /* 0x000000ff6b00720c */ /* 0x000fda0001f24270 */
[----:B------:R0:W-:Y:S01]  /*5890*/  @P1 STG.E desc[UR14][R88.64], R65 ;  /* 0x0000004158001986 */ /* 0x0001e2000c10190e */
[----:B------:R-:W-:Y:S01]  /*58a0*/  ISETP.GT.AND P1, PT, R107, 0x8, P4 ;  /* 0x000000086b00780c */ /* 0x000fe20002724270 */
[----:B0-----:R-:W-:-:S12]  /*58b0*/  FMUL R65, R72, R103 ;  /* 0x0000006748417220 */ /* 0x001fd80000400000 */
[----:B------:R-:W-:Y:S02]  /*58c0*/  @P1 IMAD.MOV.U32 R20, RZ, RZ, R60 ;  /* 0x000000ffff141224 */ /* 0x000fe400078e003c */
[----:B------:R-:W-:-:S05]  /*58d0*/  @P1 IMAD.MOV.U32 R21, RZ, RZ, R61 ;  /* 0x000000ffff151224 */ /* 0x000fca00078e003d */
[----:B------:R0:W-:Y:S01]  /*58e0*/  @P1 STG.E desc[UR14][R20.64+0x20], R5 ;  /* 0x0000200514001986 */ /* 0x0001e2000c10190e */
[----:B------:R-:W-:Y:S02]  /*58f0*/  ISETP.GT.AND P1, PT, R107, 0x8, P3 ;  /* 0x000000086b00780c */ /* 0x000fe40001f24270 */
[----:B------:R-:W-:Y:S01]  /*5900*/  ISETP.GT.AND P3, PT, R118, 0x18, PT ;  /* 0x000000187600780c */ /* 0x000fe20003f64270 */
[----:B0-----:R-:W-:-:S10]  /*5910*/  FMUL R5, R70, R103 ;  /* 0x0000006746057220 */ /* 0x001fd40000400000 */
[----:B------:R-:W-:Y:S02]  /*5920*/  @P1 IMAD.MOV.U32 R20, RZ, RZ, R88 ;  /* 0x000000ffff141224 */ /* 0x000fe400078e0058 */
[----:B------:R-:W-:-:S05]  /*5930*/  @P1 IMAD.MOV.U32 R21, RZ, RZ, R89 ;  /* 0x000000ffff151224 */ /* 0x000fca00078e0059 */
[----:B------:R0:W-:Y:S01]  /*5940*/  @P1 STG.E desc[UR14][R20.64+0x20], R67 ;  /* 0x0000204314001986 */ /* 0x0001e2000c10190e */
[----:B------:R-:W-:-:S04]  /*5950*/  IADD3 R94, P1, R60, UR8, RZ ;  /* 0x000000083c5e7c10 */ /* 0x000fc8000ff3e0ff */
[----:B------:R-:W-:Y:S02]  /*5960*/  IADD3.X R95, R61, UR7, RZ, P1, !PT ;  /* 0x000000073d5f7c10 */ /* 0x000fe40008ffe4ff */
[----:B------:R-:W-:-:S13]  /*5970*/  ISETP.GT.AND P1, PT, R107, RZ, P3 ;  /* 0x000000ff6b00720c */ /* 0x000fda0001f24270 */
[----:B------:R-:W-:Y:S01]  /*5980*/  @P1 STG.E desc[UR14][R94.64], R57 ;  /* 0x000000395e001986 */ /* 0x000fe2000c10190e */
[----:B------:R-:W-:-:S13]  /*5990*/  ISETP.GT.AND P1, PT, R107, RZ, P2 ;  /* 0x000000ff6b00720c */ /* 0x000fda0001724270 */
[----:B------:R-:W-:Y:S01]  /*59a0*/  @P1 STG.E desc[UR14][R22.64], R69 ;  /* 0x0000004516001986 */ /* 0x000fe2000c10190e */
[----:B------:R-:W-:-:S04]  /*59b0*/  IADD3 R92, P1, R60, UR8, RZ ;  /* 0x000000083c5c7c10 */ /* 0x000fc8000ff3e0ff */
[----:B------:R-:W-:Y:S02]  /*59c0*/  IADD3.X R93, R61, UR7, RZ, P1, !PT ;  /* 0x000000073d5d7c10 */ /* 0x000fe40008ffe4ff */
[----:B------:R-:W-:-:S04]  /*59d0*/  IADD3 R58, P1, R12, UR8, RZ ;  /* 0x000000080c3a7c10 */ /* 0x000fc8000ff3e0ff */
[----:B------:R-:W-:Y:S02]  /*59e0*/  IADD3.X R59, R13, UR7, RZ, P1, !PT ;  /* 0x000000070d3b7c10 */ /* 0x000fe40008ffe4ff */
[----:B0-----:R-:W-:-:S04]  /*59f0*/  IADD3 R20, P1, R10, UR8, RZ ;  /* 0x000000080a147c10 */ /* 0x001fc8000ff3e0ff */
[----:B------:R-:W-:Y:S02]  /*5a00*/  IADD3.X R21, R11, UR7, RZ, P1, !PT ;  /* 0x000000070b157c10 */ /* 0x000fe40008ffe4ff */
[----:B------:R-:W-:Y:S02]  /*5a10*/  ISETP.GT.AND P1, PT, R107, 0x8, P3 ;  /* 0x000000086b00780c */ /* 0x000fe40001f24270 */
[----:B------:R-:W-:-:S11]  /*5a20*/  ISETP.GT.AND P3, PT, R118, 0x20, PT ;  /* 0x000000207600780c */ /* 0x000fd60003f64270 */
[----:B------:R0:W-:Y:S01]  /*5a30*/  @P1 STG.E desc[UR14][R92.64+0x20], R5 ;  /* 0x000020055c001986 */ /* 0x0001e2000c10190e */
[----:B------:R-:W-:Y:S02]  /*5a40*/  ISETP.GT.AND P1, PT, R107, 0x8, P2 ;  /* 0x000000086b00780c */ /* 0x000fe40001724270 */
[----:B------:R-:W-:Y:S01]  /*5a50*/  ISETP.GT.AND P2, PT, R118, 0x21, PT ;  /* 0x000000217600780c */ /* 0x000fe20003f44270 */
[----:B0-----:R-:W-:-:S10]  /*5a60*/  FMUL R5, R74, R103 ;  /* 0x000000674a057220 */ /* 0x001fd40000400000 */
[----:B------:R-:W-:Y:S01]  /*5a70*/  @P1 STG.E desc[UR14][R16.64+0x20], R71 ;  /* 0x0000204710001986 */ /* 0x000fe2000c10190e */
[----:B------:R-:W-:-:S04]  /*5a80*/  IADD3 R90, P1, R94, UR8, RZ ;  /* 0x000000085e5a7c10 */ /* 0x000fc8000ff3e0ff */
[----:B------:R-:W-:Y:S02]  /*5a90*/  IADD3.X R91, R95, UR7, RZ, P1, !PT ;  /* 0x000000075f5b7c10 */ /* 0x000fe40008ffe4ff */
[----:B------:R-:W-:-:S13]  /*5aa0*/  ISETP.GT.AND P1, PT, R107, RZ, P3 ;  /* 0x000000ff6b00720c */ /* 0x000fda0001f24270 */
[----:B------:R-:W-:Y:S01]  /*5ab0*/  @P1 STG.E desc[UR14][R90.64], R65 ;  /* 0x000000415a001986 */ /* 0x000fe2000c10190e */
[----:B------:R-:W-:-:S13]  /*5ac0*/  ISETP.GT.AND P1, PT, R107, RZ, P2 ;  /* 0x000000ff6b00720c */ /* 0x000fda0001724270 */
        /* <DEDUP_REMOVED lines=8> */
[----:B------:R-:W-:-:S13]  /*5b50*/  ISETP.GT.AND P1, PT, R107, 0x8, P3 ;  /* 0x000000086b00780c */ /* 0x000fda0001f24270 */
[----:B------:R0:W-:Y:S01]  /*5b60*/  @P1 STG.E desc[UR14][R66.64+0x20], R5 ;  /* 0x0000200542001986 */ /* 0x0001e2000c10190e */
[----:B------:R-:W-:Y:S01]  /*5b70*/  ISETP.GT.AND P1, PT, R107, 0x8, P2 ;  /* 0x000000086b00780c */ /* 0x000fe20001724270 */
[----:B0-----:R-:W-:-:S12]  /*5b80*/  FMUL R5, R78, R103 ;  /* 0x000000674e057220 */ /* 0x001fd80000400000 */
[----:B------:R-:W-:Y:S01]  /*5b90*/  @P1 STG.E desc[UR14][R10.64+0x20], R75 ;  /* 0x0000204b0a001986 */ /* 0x000fe2000c10190e */
[----:B------:R-:W-:-:S04]  /*5ba0*/  IADD3 R68, P1, R90, UR8, RZ ;  /* 0x000000085a447c10 */ /* 0x000fc8000ff3e0ff */
[----:B------:R-:W-:Y:S02]  /*5bb0*/  IADD3.X R69, R91, UR7, RZ, P1, !PT ;  /* 0x000000075b457c10 */ /* 0x000fe40008ffe4ff */
[----:B------:R-:W-:-:S04]  /*5bc0*/  ISETP.GT.AND P1, PT, R118, 0x28, PT ;  /* 0x000000287600780c */ /* 0x000fc80003f24270 */
[----:B------:R-:W-:Y:S02]  /*5bd0*/  ISETP.GT.AND P2, PT, R107, RZ, P1 ;  /* 0x000000ff6b00720c */ /* 0x000fe40000f44270 */
[----:B------:R-:W-:-:S11]  /*5be0*/  P2R R98, PR, RZ, 0x2 ;  /* 0x00000002ff627803 */ /* 0x000fd60000000000 */
[----:B------:R-:W-:Y:S01]  /*5bf0*/  @P2 STG.E desc[UR14][R68.64], R73 ;  /* 0x0000004944002986 */ /* 0x000fe2000c10190e */
[----:B------:R-:W-:-:S04]  /*5c00*/  ISETP.GT.AND P2, PT, R118, 0x29, PT ;  /* 0x000000297600780c */ /* 0x000fc80003f44270 */
[----:B------:R-:W-:Y:S02]  /*5c10*/  ISETP.GT.AND P3, PT, R107, RZ, P2 ;  /* 0x000000ff6b00720c */ /* 0x000fe40001764270 */
[----:B------:R-:W-:-:S11]  /*5c20*/  P2R R96, PR, RZ, 0x4 ;  /* 0x00000004ff607803 */ /* 0x000fd60000000000 */
[----:B------:R-:W-:Y:S01]  /*5c30*/  @P3 STG.E desc[UR14][R58.64], R77 ;  /* 0x0000004d3a003986 */ /* 0x000fe2000c10190e */
[----:B------:R-:W-:-:S04]  /*5c40*/  IADD3 R70, P3, R66, UR8, RZ ;  /* 0x0000000842467c10 */ /* 0x000fc8000ff7e0ff */
[----:B------:R-:W-:Y:S02]  /*5c50*/  IADD3.X R71, R67, UR7, RZ, P3, !PT ;  /* 0x0000000743477c10 */ /* 0x000fe40009ffe4ff */
[----:B------:R-:W-:-:S04]  /*5c60*/  IADD3 R64, P3, R62, UR8, RZ ;  /* 0x000000083e407c10 */ /* 0x000fc8000ff7e0ff */
[----:B------:R-:W-:Y:S02]  /*5c70*/  IADD3.X R65, R63, UR7, RZ, P3, !PT ;  /* 0x000000073f417c10 */ /* 0x000fe40009ffe4ff */
[----:B------:R-:W-:-:S13]  /*5c80*/  ISETP.GT.AND P3, PT, R107, 0x8, P1 ;  /* 0x000000086b00780c */ /* 0x000fda0000f64270 */
[----:B------:R0:W-:Y:S01]  /*5c90*/  @P3 STG.E desc[UR14][R70.64+0x20], R5 ;  /* 0x0000200546003986 */ /* 0x0001e2000c10190e */
[C---:B------:R-:W-:Y:S02]  /*5ca0*/  ISETP.GT.AND P3, PT, R107.reuse, 0x8, P2 ;  /* 0x000000086b00780c */ /* 0x040fe40001764270 */
[C---:B------:R-:W-:Y:S02]  /*5cb0*/  ISETP.GT.AND P2, PT, R107.reuse, 0x80, P0 ;  /* 0x000000806b00780c */ /* 0x040fe40000744270 */
[----:B------:R-:W-:Y:S01]  /*5cc0*/  ISETP.GT.AND P0, PT, R107, 0x88, P0 ;  /* 0x000000886b00780c */ /* 0x000fe20000704270 */
[----:B0-----:R-:W-:-:S08]  /*5cd0*/  FMUL R5, R82, R103 ;  /* 0x0000006752057220 */ /* 0x001fd00000400000 */
[----:B------:R-:W-:Y:S01]  /*5ce0*/  @P3 STG.E desc[UR14][R20.64+0x20], R79 ;  /* 0x0000204f14003986 */ /* 0x000fe2000c10190e */
[----:B------:R-:W-:-:S04]  /*5cf0*/  IADD3 R74, P3, R68, UR8, RZ ;  /* 0x00000008444a7c10 */ /* 0x000fc8000ff7e0ff */
[----:B------:R-:W-:Y:S02]  /*5d00*/  IADD3.X R75, R69, UR7, RZ, P3, !PT ;  /* 0x00000007454b7c10 */ /* 0x000fe40009ffe4ff */
[----:B------:R-:W-:-:S04]  /*5d10*/  ISETP.GT.AND P3, PT, R118, 0x30, PT ;  /* 0x000000307600780c */ /* 0x000fc80003f64270 */
[----:B------:R-:W-:-:S13]  /*5d20*/  ISETP.GT.AND P4, PT, R107, RZ, P3 ;  /* 0x000000ff6b00720c */ /* 0x000fda0001f84270 */
[----:B------:R0:W-:Y:S01]  /*5d30*/  @P4 STG.E desc[UR14][R74.64], R97 ;  /* 0x000000614a004986 */ /* 0x0001e2000c10190e */
[----:B------:R-:W-:-:S04]  /*5d40*/  ISETP.GT.AND P4, PT, R118, 0x31, PT ;  /* 0x000000317600780c */ /* 0x000fc80003f84270 */
[----:B------:R-:W-:Y:S01]  /*5d50*/  ISETP.GT.AND P5, PT, R107, RZ, P4 ;  /* 0x000000ff6b00720c */ /* 0x000fe200027a4270 */
[----:B0-----:R-:W-:-:S12]  /*5d60*/  FMUL R97, R84, R103 ;  /* 0x0000006754617220 */ /* 0x001fd80000400000 */
[----:B------:R-:W-:Y:S01]  /*5d70*/  @P5 STG.E desc[UR14][R62.64], R81 ;  /* 0x000000513e005986 */ /* 0x000fe2000c10190e */
[----:B------:R-:W-:-:S04]  /*5d80*/  IADD3 R76, P5, R70, UR8, RZ ;  /* 0x00000008464c7c10 */ /* 0x000fc8000ffbe0ff */
[----:B------:R-:W-:Y:S02]  /*5d90*/  IADD3.X R77, R71, UR7, RZ, P5, !PT ;  /* 0x00000007474d7c10 */ /* 0x000fe4000affe4ff */
[----:B------:R-:W-:-:S13]  /*5da0*/  ISETP.GT.AND P5, PT, R107, 0x8, P3 ;  /* 0x000000086b00780c */ /* 0x000fda0001fa4270 */
[----:B------:R0:W-:Y:S01]  /*5db0*/  @P5 STG.E desc[UR14][R76.64+0x20], R5 ;  /* 0x000020054c005986 */ /* 0x0001e2000c10190e */
[----:B------:R-:W-:-:S04]  /*5dc0*/  IADD3 R72, P5, R74, UR8, RZ ;  /* 0x000000084a487c10 */ /* 0x000fc8000ffbe0ff */
[----:B------:R-:W-:Y:S02]  /*5dd0*/  IADD3.X R73, R75, UR7, RZ, P5, !PT ;  /* 0x000000074b497c10 */ /* 0x000fe4000affe4ff */
[----:B------:R-:W-:Y:S01]  /*5de0*/  ISETP.GT.AND P5, PT, R107, 0x8, P4 ;  /* 0x000000086b00780c */ /* 0x000fe200027a4270 */
[----:B0-----:R-:W-:-:S12]  /*5df0*/  FMUL R5, R86, R103 ;  /* 0x0000006756057220 */ /* 0x001fd80000400000 */
[----:B------:R0:W-:Y:S01]  /*5e00*/  @P5 STG.E desc[UR14][R56.64+0x20], R83 ;  /* 0x0000205338005986 */ /* 0x0001e2000c10190e */
[----:B------:R-:W-:-:S04]  /*5e10*/  IADD3 R78, P5, R56, UR8, RZ ;  /* 0x00000008384e7c10 */ /* 0x000fc8000ffbe0ff */
[----:B------:R-:W-:Y:S02]  /*5e20*/  IADD3.X R79, R57, UR7, RZ, P5, !PT ;  /* 0x00000007394f7c10 */ /* 0x000fe4000affe4ff */
[----:B------:R-:W-:-:S04]  /*5e30*/  ISETP.GT.AND P5, PT, R118, 0x38, PT ;  /* 0x000000387600780c */ /* 0x000fc80003fa4270 */
[----:B------:R-:W-:Y:S01]  /*5e40*/  ISETP.GT.AND P6, PT, R107, RZ, P5 ;  /* 0x000000ff6b00720c */ /* 0x000fe20002fc4270 */
[----:B0-----:R-:W-:-:S12]  /*5e50*/  FMUL R83, R24, R103 ;  /* 0x0000006718537220 */ /* 0x001fd80000400000 */
[----:B------:R-:W-:Y:S01]  /*5e60*/  @P6 STG.E desc[UR14][R72.64], R97 ;  /* 0x0000006148006986 */ /* 0x000fe2000c10190e */
[----:B------:R-:W-:-:S04]  /*5e70*/  IADD3 R80, P6, R76, UR8, RZ ;  /* 0x000000084c507c10 */ /* 0x000fc8000ffde0ff */
[----:B------:R-:W-:Y:S02]  /*5e80*/  IADD3.X R81, R77, UR7, RZ, P6, !PT ;  /* 0x000000074d517c10 */ /* 0x000fe4000b7fe4ff */
[----:B------:R-:W-:-:S04]  /*5e90*/  ISETP.GT.AND P6, PT, R118, 0x39, PT ;  /* 0x000000397600780c */ /* 0x000fc80003fc4270 */
[----:B------:R-:W-:-:S13]  /*5ea0*/  ISETP.GT.AND P1, PT, R107, RZ, P6 ;  /* 0x000000ff6b00720c */ /* 0x000fda0003724270 */
[----:B------:R0:W-:Y:S01]  /*5eb0*/  @P1 STG.E desc[UR14][R64.64], R85 ;  /* 0x0000005540001986 */ /* 0x0001e2000c10190e */
[----:B------:R-:W-:Y:S01]  /*5ec0*/  ISETP.GT.AND P1, PT, R107, 0x8, P5 ;  /* 0x000000086b00780c */ /* 0x000fe20002f24270 */
[----:B0-----:R-:W-:-:S12]  /*5ed0*/  FMUL R85, R28, R103 ;  /* 0x000000671c557220 */ /* 0x001fd80000400000 */
[----:B------:R0:W-:Y:S01]  /*5ee0*/  @P1 STG.E desc[UR14][R80.64+0x20], R5 ;  /* 0x0000200550001986 */ /* 0x0001e2000c10190e */
[----:B------:R-:W-:Y:S01]  /*5ef0*/  ISETP.GT.AND P1, PT, R107, 0x8, P6 ;  /* 0x000000086b00780c */ /* 0x000fe20003724270 */
[----:B0-----:R-:W-:-:S12]  /*5f00*/  FMUL R5, R26, R103 ;  /* 0x000000671a057220 */ /* 0x001fd80000400000 */
[----:B------:R-:W-:Y:S01]  /*5f10*/  @P1 STG.E desc[UR14][R78.64+0x20], R87 ;  /* 0x000020574e001986 */ /* 0x000fe2000c10190e */
[----:B------:R-:W-:-:S03]  /*5f20*/  ISETP.GT.AND P1, PT, R118, 0x1, PT ;  /* 0x000000017600780c */ /* 0x000fc60003f24270 */
[----:B------:R-:W-:Y:S01]  /*5f30*/  @P2 STG.E desc[UR14][R6.64+0x200], R83 ;  /* 0x0002005306002986 */ /* 0x000fe2000c10190e */
[----:B------:R-:W-:Y:S02]  /*5f40*/  ISETP.GT.AND P1, PT, R107, 0x80, P1 ;  /* 0x000000806b00780c */ /* 0x000fe40000f24270 */
[----:B------:R-:W-:-:S11]  /*5f50*/  ISETP.NE.AND P2, PT, R96, RZ, PT ;  /* 0x000000ff6000720c */ /* 0x000fd60003f45270 */
[----:B------:R-:W-:Y:S01]  /*5f60*/  @P1 STG.E desc[UR14][R8.64+0x200], R25 ;  /* 0x0002001908001986 */ /* 0x000fe2000c10190e */
[----:B------:R-:W-:-:S03]  /*5f70*/  ISETP.NE.AND P1, PT, R98, RZ, PT ;  /* 0x000000ff6200720c */ /* 0x000fc60003f25270 */
[----:B------:R0:W-:Y:S01]  /*5f80*/  @P0 STG.E desc[UR14][R6.64+0x220], R5 ;  /* 0x0002200506000986 */ /* 0x0001e2000c10190e */
[----:B------:R-:W-:-:S04]  /*5f90*/  ISETP.GT.AND P0, PT, R118, 0x1, PT ;  /* 0x000000017600780c */ /* 0x000fc80003f04270 */
[----:B------:R-:W-:Y:S01]  /*5fa0*/  ISETP.GT.AND P0, PT, R107, 0x88, P0 ;  /* 0x000000886b00780c */ /* 0x000fe20000704270 */
[----:B0-----:R-:W-:-:S12]  /*5fb0*/  FMUL R5, R30, R103 ;  /* 0x000000671e057220 */ /* 0x001fd80000400000 */
[----:B------:R0:W-:Y:S01]  /*5fc0*/  @P0 STG.E desc[UR14][R8.64+0x220], R27 ;  /* 0x0002201b08000986 */ /* 0x0001e2000c10190e */
[----:B------:R-:W-:-:S04]  /*5fd0*/  ISETP.GT.AND P0, PT, R118, 0x8, PT ;  /* 0x000000087600780c */ /* 0x000fc80003f04270 */
[----:B------:R-:W-:Y:S01]  /*5fe0*/  ISETP.GT.AND P0, PT, R107, 0x80, P0 ;  /* 0x000000806b00780c */ /* 0x000fe20000704270 */
[----:B0-----:R-:W-:-:S12]  /*5ff0*/  FMUL R9, R32, R103 ;  /* 0x0000006720097220 */ /* 0x001fd80000400000 */
[----:B------:R-:W-:Y:S01]  /*6000*/  @P0 STG.E desc[UR14][R14.64+0x200], R85 ;  /* 0x000200550e000986 */ /* 0x000fe2000c10190e */
[----:B------:R-:W-:-:S04]  /*6010*/  ISETP.GT.AND P0, PT, R118, 0x9, PT ;  /* 0x000000097600780c */ /* 0x000fc80003f04270 */
[----:B------:R-:W-:-:S13]  /*6020*/  ISETP.GT.AND P0, PT, R107, 0x80, P0 ;  /* 0x000000806b00780c */ /* 0x000fda0000704270 */
[----:B------:R-:W-:Y:S01]  /*6030*/  @P0 STG.E desc[UR14][R18.64+0x200], R29 ;  /* 0x0002001d12000986 */ /* 0x000fe2000c10190e */
[----:B------:R-:W-:-:S04]  /*6040*/  ISETP.GT.AND P0, PT, R118, 0x8, PT ;  /* 0x000000087600780c */ /* 0x000fc80003f04270 */
[----:B------:R-:W-:-:S13]  /*6050*/  ISETP.GT.AND P0, PT, R107, 0x88, P0 ;  /* 0x000000886b00780c */ /* 0x000fda0000704270 */
[----:B------:R0:W-:Y:S01]  /*6060*/  @P0 STG.E desc[UR14][R14.64+0x220], R5 ;  /* 0x000220050e000986 */ /* 0x0001e2000c10190e */
[----:B------:R-:W-:-:S04]  /*6070*/  ISETP.GT.AND P0, PT, R118, 0x9, PT ;  /* 0x000000097600780c */ /* 0x000fc80003f04270 */
[----:B------:R-:W-:Y:S01]  /*6080*/  ISETP.GT.AND P0, PT, R107, 0x88, P0 ;  /* 0x000000886b00780c */ /* 0x000fe20000704270 */
[----:B0-----:R-:W-:-:S12]  /*6090*/  FMUL R5, R34, R103 ;  /* 0x0000006722057220 */ /* 0x001fd80000400000 */
[----:B------:R-:W-:Y:S01]  /*60a0*/  @P0 STG.E desc[UR14][R18.64+0x220], R31 ;  /* 0x0002201f12000986 */ /* 0x000fe2000c10190e */
[----:B------:R-:W-:-:S04]  /*60b0*/  ISETP.GT.AND P0, PT, R118, 0x10, PT ;  /* 0x000000107600780c */ /* 0x000fc80003f04270 */
[----:B------:R-:W-:-:S13]  /*60c0*/  ISETP.GT.AND P0, PT, R107, 0x80, P0 ;  /* 0x000000806b00780c */ /* 0x000fda0000704270 */
[----:B------:R-:W-:Y:S02]  /*60d0*/  @P0 IMAD.MOV.U32 R6, RZ, RZ, R60 ;  /* 0x000000ffff060224 */ /* 0x000fe400078e003c */
[----:B------:R-:W-:-:S05]  /*60e0*/  @P0 IMAD.MOV.U32 R7, RZ, RZ, R61 ;  /* 0x000000ffff070224 */ /* 0x000fca00078e003d */
[----:B------:R0:W-:Y:S01]  /*60f0*/  @P0 STG.E desc[UR14][R6.64+0x200], R9 ;  /* 0x0002000906000986 */ /* 0x0001e2000c10190e */
[----:B------:R-:W-:-:S04]  /*6100*/  ISETP.GT.AND P0, PT, R118, 0x11, PT ;  /* 0x000000117600780c */ /* 0x000fc80003f04270 */
[----:B------:R-:W-:Y:S01]  /*6110*/  ISETP.GT.AND P0, PT, R107, 0x80, P0 ;  /* 0x000000806b00780c */ /* 0x000fe20000704270 */
[----:B0-----:R-:W-:-:S12]  /*6120*/  FMUL R9, R36, R103 ;  /* 0x0000006724097220 */ /* 0x001fd80000400000 */
[----:B------:R-:W-:Y:S02]  /*6130*/  @P0 IMAD.MOV.U32 R6, RZ, RZ, R88 ;  /* 0x000000ffff060224 */ /* 0x000fe400078e0058 */
[----:B------:R-:W-:-:S05]  /*6140*/  @P0 IMAD.MOV.U32 R7, RZ, RZ, R89 ;  /* 0x000000ffff070224 */ /* 0x000fca00078e0059 */
        /* <DEDUP_REMOVED lines=37> */
[C---:B------:R-:W-:Y:S02]  /*63a0*/  ISETP.GT.AND P0, PT, R107.reuse, 0x80, P1 ;  /* 0x000000806b00780c */ /* 0x040fe40000f04270 */
[----:B------:R-:W-:-:S11]  /*63b0*/  ISETP.GT.AND P1, PT, R107, 0x88, P1 ;  /* 0x000000886b00780c */ /* 0x000fd60000f24270 */
[----:B------:R0:W-:Y:S01]  /*63c0*/  @P0 STG.E desc[UR14][R68.64+0x200], R7 ;  /* 0x0002000744000986 */ /* 0x0001e2000c10190e */
[C---:B------:R-:W-:Y:S02]  /*63d0*/  ISETP.GT.AND P0, PT, R107.reuse, 0x80, P2 ;  /* 0x000000806b00780c */ /* 0x040fe40001704270 */
[----:B------:R-:W-:Y:S01]  /*63e0*/  ISETP.GT.AND P2, PT, R107, 0x88, P2 ;  /* 0x000000886b00780c */ /* 0x000fe20001744270 */
[----:B0-----:R-:W-:-:S10]  /*63f0*/  FMUL R7, R48, R103 ;  /* 0x0000006730077220 */ /* 0x001fd40000400000 */
[----:B------:R-:W-:Y:S01]  /*6400*/  @P0 STG.E desc[UR14][R58.64+0x200], R45 ;  /* 0x0002002d3a000986 */ /* 0x000fe2000c10190e */
[C---:B------:R-:W-:Y:S02]  /*6410*/  ISETP.GT.AND P0, PT, R107.reuse, 0x80, P3 ;  /* 0x000000806b00780c */ /* 0x040fe40001f04270 */
[C---:B------:R-:W-:Y:S01]  /*6420*/  ISETP.GT.AND P3, PT, R107.reuse, 0x88, P3 ;  /* 0x000000886b00780c */ /* 0x040fe20001f64270 */
[----:B------:R0:W-:Y:S01]  /*6430*/  @P1 STG.E desc[UR14][R70.64+0x220], R5 ;  /* 0x0002200546001986 */ /* 0x0001e2000c10190e */
[C---:B------:R-:W-:Y:S02]  /*6440*/  ISETP.GT.AND P1, PT, R107.reuse, 0x80, P4 ;  /* 0x000000806b00780c */ /* 0x040fe40002724270 */
[C---:B------:R-:W-:Y:S01]  /*6450*/  ISETP.GT.AND P4, PT, R107.reuse, 0x88, P4 ;  /* 0x000000886b00780c */ /* 0x040fe20002784270 */
[----:B------:R-:W-:Y:S06]  /*6460*/  @P2 STG.E desc[UR14][R20.64+0x220], R47 ;  /* 0x0002202f14002986 */ /* 0x000fec000c10190e */
[----:B------:R1:W-:Y:S01]  /*6470*/  @P0 STG.E desc[UR14][R74.64+0x200], R7 ;  /* 0x000200074a000986 */ /* 0x0003e2000c10190e */
[C---:B------:R-:W-:Y:S01]  /*6480*/  ISETP.GT.AND P0, PT, R107.reuse, 0x80, P6 ;  /* 0x000000806b00780c */ /* 0x040fe20003704270 */
[----:B0-----:R-:W-:Y:S01]  /*6490*/  FMUL R5, R50, R103 ;  /* 0x0000006732057220 */ /* 0x001fe20000400000 */
[C---:B------:R-:W-:Y:S01]  /*64a0*/  ISETP.GT.AND P6, PT, R107.reuse, 0x88, P6 ;  /* 0x000000886b00780c */ /* 0x040fe200037c4270 */
[----:B------:R0:W-:Y:S01]  /*64b0*/  @P1 STG.E desc[UR14][R62.64+0x200], R49 ;  /* 0x000200313e001986 */ /* 0x0001e2000c10190e */
[----:B------:R-:W-:-:S02]  /*64c0*/  ISETP.GT.AND P1, PT, R107, 0x80, P5 ;  /* 0x000000806b00780c */ /* 0x000fc40002f24270 */
[----:B------:R-:W-:Y:S01]  /*64d0*/  ISETP.GT.AND P5, PT, R107, 0x88, P5 ;  /* 0x000000886b00780c */ /* 0x000fe20002fa4270 */
[----:B------:R0:W-:Y:S01]  /*64e0*/  @P3 STG.E desc[UR14][R76.64+0x220], R5 ;  /* 0x000220054c003986 */ /* 0x0001e2000c10190e */
[----:B-1----:R-:W-:-:S03]  /*64f0*/  FMUL R7, R52, R103 ;  /* 0x0000006734077220 */ /* 0x002fc60000400000 */
[----:B------:R0:W-:Y:S06]  /*6500*/  @P4 STG.E desc[UR14][R56.64+0x220], R51 ;  /* 0x0002203338004986 */ /* 0x0001ec000c10190e */
[----:B------:R0:W-:Y:S04]  /*6510*/  @P1 STG.E desc[UR14][R72.64+0x200], R7 ;  /* 0x0002000748001986 */ /* 0x0001e8000c10190e */
[----:B------:R0:W-:Y:S04]  /*6520*/  @P0 STG.E desc[UR14][R64.64+0x200], R53 ;  /* 0x0002003540000986 */ /* 0x0001e8000c10190e */
[----:B------:R0:W-:Y:S04]  /*6530*/  @P5 STG.E desc[UR14][R80.64+0x220], R9 ;  /* 0x0002200950005986 */ /* 0x0001e8000c10190e */
[----:B------:R0:W-:Y:S02]  /*6540*/  @P6 STG.E desc[UR14][R78.64+0x220], R55 ;  /* 0x000220374e006986 */ /* 0x0001e4000c10190e */
.L_x_146:
[----:B------:R-:W-:Y:S05]  /*6550*/  BSYNC B0 ;  /* 0x0000000000007941 */ /* 0x000fea0003800000 */
.L_x_22:
[----:B------:R-:W-:Y:S01]  /*6560*/  IADD3 R2, P0, R2, UR30, RZ ;  /* 0x0000001e02027c10 */ /* 0x000fe2000ff1e0ff */
[----:B------:R-:W-:Y:S01]  /*6570*/  ULDC.64 UR8, c[0x0][0x750] ;  /* 0x0001d40000087ab9 */ /* 0x000fe20000000a00 */
[----:B------:R-:W-:Y:S01]  /*6580*/  PRMT R6, RZ, 0x7610, R6 ;  /* 0x00007610ff067816 */ /* 0x000fe20000000006 */
[----:B------:R-:W-:Y:S01]  /*6590*/  IMAD.MOV.U32 R10, RZ, RZ, -0x1 ;  /* 0xffffffffff0a7424 */ /* 0x000fe200078e00ff */
[----:B------:R-:W-:Y:S01]  /*65a0*/  IADD3.X R3, R3, UR4, RZ, P0, !PT ;  /* 0x0000000403037c10 */ /* 0x000fe200087fe4ff */
[----:B0-----:R-:W-:Y:S01]  /*65b0*/  IMAD.MOV.U32 R5, RZ, RZ, -0x1 ;  /* 0xffffffffff057424 */ /* 0x001fe200078e00ff */
[----:B------:R-:W-:-:S04]  /*65c0*/  ISETP.GE.U32.AND P0, PT, R2, UR8, PT ;  /* 0x0000000802007c0c */ /* 0x000fc8000bf06070 */
[----:B------:R-:W-:-:S13]  /*65d0*/  ISETP.GE.U32.AND.EX P0, PT, R3, UR9, PT, P0 ;  /* 0x0000000903007c0c */ /* 0x000fda000bf06100 */
[----:B------:R-:W-:Y:S05]  /*65e0*/  @P0 BRA `(.L_x_147) ;  /* 0x0000000400500947 */ /* 0x000fea0003800000 */
[----:B-1----:R-:W0:Y:S01]  /*65f0*/  LDC.64 R12, c[0x0][0x728] ;  /* 0x0001ca00ff0c7b82 */ /* 0x002e220000000a00 */
[----:B--2---:R-:W1:Y:S01]  /*6600*/  S2R R17, SR_CTAID.X ;  /* 0x0000000000117919 */ /* 0x004e620000002500 */
[----:B------:R-:W-:Y:S02]  /*6610*/  IMAD.MOV.U32 R10, RZ, RZ, R2 ;  /* 0x000000ffff0a7224 */ /* 0x000fe400078e0002 */
[----:B------:R-:W-:Y:S01]  /*6620*/  IMAD.MOV.U32 R11, RZ, RZ, R3 ;  /* 0x000000ffff0b7224 */ /* 0x000fe200078e0003 */
[----:B------:R-:W2:Y:S03]  /*6630*/  S2R R20, SR_CTAID.Y ;  /* 0x0000000000147919 */ /* 0x000ea60000002600 */
[----:B------:R-:W1:Y:S08]  /*6640*/  LDC R16, c[0x0][0x730] ;  /* 0x0001cc00ff107b82 */ /* 0x000e700000000800 */
[----:B------:R-:W1:Y:S01]  /*6650*/  LDC.64 R18, c[0x0][0x720] ;  /* 0x0001c800ff127b82 */ /* 0x000e620000000a00 */
        /* <DEDUP_REMOVED lines=13> */
.L_x_148:
[-CC-:B------:R-:W-:Y:S01]  /*6730*/  SHF.R.U64 R14, R10, R16.reuse, R11.reuse ;  /* 0x000000100a0e7219 */ /* 0x180fe2000000120b */
[----:B------:R-:W0:Y:S01]  /*6740*/  LDC.64 R22, c[0x0][0x740] ;  /* 0x0001d000ff167b82 */ /* 0x000e220000000a00 */
[----:B------:R-:W-:Y:S01]  /*6750*/  SHF.R.U32.HI R5, RZ, R16, R11 ;  /* 0x00000010ff057219 */ /* 0x000fe2000001160b */
[----:B------:R-:W-:Y:S01]  /*6760*/  ULDC UR7, c[0x0][0x150] ;  /* 0x0000540000077ab9 */ /* 0x000fe20000000800 */
[----:B------:R-:W-:Y:S02]  /*6770*/  IADD3 R9, P0, RZ, -R14, RZ ;  /* 0x8000000eff097210 */ /* 0x000fe40007f1e0ff */
[----:B------:R-:W-:-:S03]  /*6780*/  I2FP.F32.U32 R11, R17 ;  /* 0x00000011000b7245 */ /* 0x000fc60000201000 */
[----:B------:R-:W1:Y:S01]  /*6790*/  LDC R10, c[0x0][0x718] ;  /* 0x0001c600ff0a7b82 */ /* 0x000e620000000800 */
[----:B------:R-:W-:Y:S02]  /*67a0*/  IMAD.X R5, RZ, RZ, ~R5, P0 ;  /* 0x000000ffff057224 */ /* 0x000fe400000e0e05 */
[----:B------:R-:W-:Y:S01]  /*67b0*/  FMUL R11, R11, UR7 ;  /* 0x000000070b0b7c20 */ /* 0x000fe20008400000 */
[----:B------:R-:W-:Y:S01]  /*67c0*/  IMAD.WIDE.U32 R6, R9, R18, R2 ;  /* 0x0000001209067225 */ /* 0x000fe200078e0002 */
[----:B------:R-:W-:-:S03]  /*67d0*/  ULDC UR7, c[0x0][0x154] ;  /* 0x0000550000077ab9 */ /* 0x000fc60000000800 */
[----:B------:R-:W-:Y:S01]  /*67e0*/  IMAD R8, R5, R18, RZ ;  /* 0x0000001205087224 */ /* 0x000fe200078e02ff */
[----:B------:R-:W2:Y:S01]  /*67f0*/  LDC R16, c[0x0][0x708] ;  /* 0x0001c200ff107b82 */ /* 0x000ea20000000800 */
[----:B------:R-:W3:Y:S02]  /*6800*/  F2I.U32.TRUNC.NTZ R11, R11 ;  /* 0x0000000b000b7305 */ /* 0x000ee4000020f000 */
[----:B------:R-:W-:-:S04]  /*6810*/  IMAD R5, R9, R19, R8 ;  /* 0x0000001309057224 */ /* 0x000fc800078e0208 */
[----:B------:R-:W-:Y:S01]  /*6820*/  IMAD.IADD R5, R7, 0x1, R5 ;  /* 0x0000000107057824 */ /* 0x000fe200078e0205 */
[----:B------:R-:W4:Y:S01]  /*6830*/  LDC R13, c[0x0][0x758] ;  /* 0x0001d600ff0d7b82 */ /* 0x000f220000000800 */
[----:B------:R-:W-:Y:S02]  /*6840*/  I2FP.F32.U32 R7, R20 ;  /* 0x0000001400077245 */ /* 0x000fe40000201000 */
[----:B0-----:R-:W-:-:S03]  /*6850*/  ISETP.NE.U32.AND P0, PT, R22, RZ, PT ;  /* 0x000000ff1600720c */ /* 0x001fc60003f05070 */
[----:B------:R-:W-:Y:S01]  /*6860*/  FMUL R9, R7, UR7 ;  /* 0x0000000707097c20 */ /* 0x000fe20008400000 */
[----:B------:R-:W-:Y:S01]  /*6870*/  ISETP.NE.AND.EX P0, PT, R23, RZ, PT, P0 ;  /* 0x000000ff1700720c */ /* 0x000fe20003f05300 */
[----:B------:R-:W0:Y:S01]  /*6880*/  LDC R8, c[0x0][0x144] ;  /* 0x00005100ff087b82 */ /* 0x000e220000000800 */
[-CC-:B-1----:R-:W-:Y:S01]  /*6890*/  SHF.R.U64 R12, R6, R10.reuse, R5.reuse ;  /* 0x0000000a060c7219 */ /* 0x182fe20000001205 */
[----:B------:R1:W0:Y:S01]  /*68a0*/  F2I.U32.TRUNC.NTZ R18, R9 ;  /* 0x0000000900127305 */ /* 0x000222000020f000 */
[----:B------:R-:W-:Y:S01]  /*68b0*/  SHF.R.U32.HI R5, RZ, R10, R5 ;  /* 0x0000000aff057219 */ /* 0x000fe20000011605 */
[----:B---3--:R-:W-:-:S04]  /*68c0*/  IMAD.MOV R11, RZ, RZ, -R11 ;  /* 0x000000ffff0b7224 */ /* 0x008fc800078e0a0b */
[----:B------:R-:W3:Y:S01]  /*68d0*/  LDC R19, c[0x0][0x148] ;  /* 0x00005200ff137b82 */ /* 0x000ee20000000800 */
[-CC-:B--2---:R-:W-:Y:S02]  /*68e0*/  SHF.R.U64 R15, R12, R16.reuse, R5.reuse ;  /* 0x000000100c0f7219 */ /* 0x184fe40000001205 */
[----:B------:R-:W-:-:S05]  /*68f0*/  SHF.R.U32.HI R6, RZ, R16, R5 ;  /* 0x00000010ff067219 */ /* 0x000fca0000011605 */
[----:B------:R-:W2:Y:S01]  /*6900*/  LDC R21, c[0x0][0x700] ;  /* 0x0001c000ff157b82 */ /* 0x000ea20000000800 */
[-CC-:B----4-:R-:W-:Y:S02]  /*6910*/  SHF.R.U64 R16, R15, R13.reuse, R6.reuse ;  /* 0x0000000d0f107219 */ /* 0x190fe40000001206 */
[----:B------:R-:W-:-:S03]  /*6920*/  SHF.R.U32.HI R7, RZ, R13, R6 ;  /* 0x0000000dff077219 */ /* 0x000fc60000011606 */
[----:B------:R-:W-:Y:S02]  /*6930*/  IMAD.MOV.U32 R6, RZ, RZ, R16 ;  /* 0x000000ffff067224 */ /* 0x000fe400078e0010 */
[----:B------:R-:W4:Y:S01]  /*6940*/  LDC R24, c[0x0][0x748] ;  /* 0x0001d200ff187b82 */ /* 0x000f220000000800 */
[----:B0-----:R-:W-:-:S07]  /*6950*/  IMAD R17, R8, R11, R17 ;  /* 0x0000000b08117224 */ /* 0x001fce00078e0211 */
[----:B------:R-:W0:Y:S08]  /*6960*/  LDC R25, c[0x0][0x738] ;  /* 0x0001ce00ff197b82 */ /* 0x000e300000000800 */
[----:B------:R-:W0:Y:S01]  /*6970*/  LDC R26, c[0x0][0x710] ;  /* 0x0001c400ff1a7b82 */ /* 0x000e220000000800 */
[----:B-1-3--:R-:W-:Y:S05]  /*6980*/  @!P0 BRA `(.L_x_149) ;  /* 0x0000000000288947 */ /* 0x00afea0003800000 */
[----:B------:R-:W1:Y:S02]  /*6990*/  LDC R5, c[0x0][0x74c] ;  /* 0x0001d300ff057b82 */ /* 0x000e640000000800 */
[----:B-1----:R-:W-:-:S05]  /*69a0*/  IADD3 R5, P0, R16, R5, RZ ;  /* 0x0000000510057210 */ /* 0x002fca0007f1e0ff */
        /* <DEDUP_REMOVED lines=8> */
.L_x_149:
[----:B------:R-:W-:Y:S01]  /*6a30*/  ISETP.NE.AND P0, PT, R0, 0x1, PT ;  /* 0x000000010000780c */ /* 0x000fe20003f05270 */
[----:B--2---:R-:W-:Y:S01]  /*6a40*/  VIADD R9, R21, 0xffffffff ;  /* 0xffffffff15097836 */ /* 0x004fe20000000000 */
[----:B----4-:R-:W-:Y:S01]  /*6a50*/  SHF.R.U64 R6, R6, R24, R7 ;  /* 0x0000001806067219 */ /* 0x010fe20000001207 */
[----:B------:R-:W-:Y:S01]  /*6a60*/  IMAD.MOV R18, RZ, RZ, -R18 ;  /* 0x000000ffff127224 */ /* 0x000fe200078e0a12 */
[----:B------:R-:W-:Y:S02]  /*6a70*/  LOP3.LUT R5, R15, R112, RZ, 0xc0, !PT ;  /* 0x000000700f057212 */ /* 0x000fe400078ec0ff */
[----:B------:R-:W-:Y:S01]  /*6a80*/  LOP3.LUT R12, R12, R9, RZ, 0xc0, !PT ;  /* 0x000000090c0c7212 */ /* 0x000fe200078ec0ff */
[----:B------:R-:W-:Y:S02]  /*6a90*/  IMAD.MOV R7, RZ, RZ, -R6 ;  /* 0x000000ffff077224 */ /* 0x000fe400078e0a06 */
[----:B------:R-:W-:Y:S02]  /*6aa0*/  IMAD R108, R104, R6, R5 ;  /* 0x00000006686c7224 */ /* 0x000fe400078e0205 */
[----:B0-----:R-:W-:-:S02]  /*6ab0*/  IMAD R5, R7, R25, R16 ;  /* 0x0000001907057224 */ /* 0x001fc400078e0210 */
[----:B------:R-:W-:Y:S02]  /*6ac0*/  @P0 IMAD R17, R19, R18, R20 ;  /* 0x0000001213110224 */ /* 0x000fe400078e0214 */
[----:B------:R-:W-:Y:S02]  /*6ad0*/  IMAD R5, R5, R21, R12 ;  /* 0x0000001505057224 */ /* 0x000fe400078e020c */
[----:B------:R-:W-:Y:S02]  /*6ae0*/  IMAD R108, R108, R26, R17 ;  /* 0x0000001a6c6c7224 */ /* 0x000fe400078e0211 */
[----:B------:R-:W-:-:S03]  /*6af0*/  IMAD.MOV.U32 R6, RZ, RZ, 0x1 ;  /* 0x00000001ff067424 */ /* 0x000fc600078e00ff */
[----:B------:R-:W-:Y:S02]  /*6b00*/  SEL R10, R5, R108, !P0 ;  /* 0x0000006c050a7207 */ /* 0x000fe40004000000 */
[----:B------:R-:W-:Y:S01]  /*6b10*/  SEL R108, R108, R5, !P0 ;  /* 0x000000056c6c7207 */ /* 0x000fe20004000000 */
[----:B------:R-:W-:-:S07]  /*6b20*/  IMAD.MOV.U32 R5, RZ, RZ, R14 ;  /* 0x000000ffff057224 */ /* 0x000fce00078e000e */
.L_x_147:
[----:B------:R-:W-:-:S13]  /*6b30*/  LOP3.LUT P0, RZ, R6, 0xff, RZ, 0xc0, !PT ;  /* 0x000000ff06ff7812 */ /* 0x000fda000780c0ff */
[----:B------:R-:W-:Y:S05]  /*6b40*/  @P0 BRA `(.L_x_150) ;  /* 0xffffffa400dc0947 */ /* 0x000fea000383ffff */
[----:B------:R-:W-:Y:S05]  /*6b50*/  EXIT ;  /* 0x000000000000794d */ /* 0x000fea0003800000 */
.L_x_4:
        /* <DEDUP_REMOVED lines=26> */
.L_x_152:
[-CC-:B------:R-:W-:Y:S01]  /*6d00*/  SHF.R.U64 R16, R16, R10.reuse, R17.reuse ;  /* 0x0000000a10107219 */ /* 0x180fe20000001211 */
[----:B------:R-:W0:Y:S01]  /*6d10*/  LDC R14, c[0x0][0x718] ;  /* 0x0001c600ff0e7b82 */ /* 0x000e220000000800 */
[----:B------:R-:W-:Y:S01]  /*6d20*/  SHF.R.U32.HI R9, RZ, R10, R17 ;  /* 0x0000000aff097219 */ /* 0x000fe20000011611 */
[----:B------:R-:W-:Y:S01]  /*6d30*/  ULDC UR5, c[0x0][0x150] ;  /* 0x0000540000057ab9 */ /* 0x000fe20000000800 */
[----:B------:R-:W-:Y:S02]  /*6d40*/  I2FP.F32.U32 R10, R8 ;  /* 0x00000008000a7245 */ /* 0x000fe40000201000 */
[----:B------:R-:W-:-:S03]  /*6d50*/  IADD3 R15, P0, RZ, -R16, RZ ;  /* 0x80000010ff0f7210 */ /* 0x000fc60007f1e0ff */
[----:B------:R-:W1:Y:S01]  /*6d60*/  LDC.64 R26, c[0x0][0x740] ;  /* 0x0001d000ff1a7b82 */ /* 0x000e620000000a00 */
[----:B------:R-:W-:Y:S01]  /*6d70*/  FMUL R17, R10, UR5 ;  /* 0x000000050a117c20 */ /* 0x000fe20008400000 */
[----:B------:R-:W-:Y:S01]  /*6d80*/  IMAD.X R9, RZ, RZ, ~R9, P0 ;  /* 0x000000ffff097224 */ /* 0x000fe200000e0e09 */
[----:B------:R-:W-:Y:S01]  /*6d90*/  ULDC UR5, c[0x0][0x154] ;  /* 0x0000550000057ab9 */ /* 0x000fe20000000800 */
[----:B------:R-:W-:-:S03]  /*6da0*/  IMAD.WIDE.U32 R12, R15, R22, R2 ;  /* 0x000000160f0c7225 */ /* 0x000fc600078e0002 */
[----:B------:R-:W2:Y:S01]  /*6db0*/  F2I.U32.TRUNC.NTZ R17, R17 ;  /* 0x0000001100117305 */ /* 0x000ea2000020f000 */
[----:B------:R-:W3:Y:S01]  /*6dc0*/  LDC R19, c[0x0][0x144] ;  /* 0x00005100ff137b82 */ /* 0x000ee20000000800 */
[----:B------:R-:W-:-:S04]  /*6dd0*/  IMAD R10, R9, R22, RZ ;  /* 0x00000016090a7224 */ /* 0x000fc800078e02ff */
[----:B------:R-:W-:-:S03]  /*6de0*/  IMAD R9, R15, R23, R10 ;  /* 0x000000170f097224 */ /* 0x000fc600078e020a */
[----:B------:R-:W4:Y:S01]  /*6df0*/  LDC R18, c[0x0][0x708] ;  /* 0x0001c200ff127b82 */ /* 0x000f220000000800 */
[----:B------:R-:W-:Y:S01]  /*6e00*/  IMAD.IADD R9, R13, 0x1, R9 ;  /* 0x000000010d097824 */ /* 0x000fe200078e0209 */
[----:B------:R-:W-:-:S04]  /*6e10*/  I2FP.F32.U32 R13, R11 ;  /* 0x0000000b000d7245 */ /* 0x000fc80000201000 */
[-C--:B0-----:R-:W-:Y:S01]  /*6e20*/  SHF.R.U64 R10, R12, R14.reuse, R9 ;  /* 0x0000000e0c0a7219 */ /* 0x081fe20000001209 */
[----:B--2---:R-:W-:Y:S01]  /*6e30*/  IMAD.MOV R12, RZ, RZ, -R17 ;  /* 0x000000ffff0c7224 */ /* 0x004fe200078e0a11 */
[----:B------:R-:W0:Y:S01]  /*6e40*/  LDC R15, c[0x0][0x758] ;  /* 0x0001d600ff0f7b82 */ /* 0x000e220000000800 */
[----:B-1----:R-:W-:Y:S01]  /*6e50*/  ISETP.NE.U32.AND P0, PT, R26, RZ, PT ;  /* 0x000000ff1a00720c */ /* 0x002fe20003f05070 */
[----:B------:R-:W-:Y:S01]  /*6e60*/  FMUL R13, R13, UR5 ;  /* 0x000000050d0d7c20 */ /* 0x000fe20008400000 */
[----:B------:R-:W-:Y:S01]  /*6e70*/  SHF.R.U32.HI R9, RZ, R14, R9 ;  /* 0x0000000eff097219 */ /* 0x000fe20000011609 */
[----:B------:R-:W-:Y:S01]  /*6e80*/  IMAD.MOV.U32 R14, RZ, RZ, -0x1 ;  /* 0xffffffffff0e7424 */ /* 0x000fe200078e00ff */
[----:B------:R-:W-:-:S03]  /*6e90*/  ISETP.NE.AND.EX P0, PT, R27, RZ, PT, P0 ;  /* 0x000000ff1b00720c */ /* 0x000fc60003f05300 */
[----:B------:R-:W1:Y:S01]  /*6ea0*/  LDC R20, c[0x0][0x148] ;  /* 0x00005200ff147b82 */ /* 0x000e620000000800 */
[----:B---3--:R-:W-:Y:S02]  /*6eb0*/  IMAD R24, R19, R12, R8 ;  /* 0x0000000c13187224 */ /* 0x008fe400078e0208 */
[----:B------:R-:W-:-:S05]  /*6ec0*/  IMAD.MOV.U32 R12, RZ, RZ, 0x1 ;  /* 0x00000001ff0c7424 */ /* 0x000fca00078e00ff */
[----:B------:R-:W2:Y:S01]  /*6ed0*/  LDC R22, c[0x0][0x700] ;  /* 0x0001c000ff167b82 */ /* 0x000ea20000000800 */
[-CC-:B----4-:R-:W-:Y:S02]  /*6ee0*/  SHF.R.U64 R19, R10, R18.reuse, R9.reuse ;  /* 0x000000120a137219 */ /* 0x190fe40000001209 */
[----:B------:R-:W-:Y:S02]  /*6ef0*/  SHF.R.U32.HI R8, RZ, R18, R9 ;  /* 0x00000012ff087219 */ /* 0x000fe40000011609 */
[----:B------:R3:W4:Y:S03]  /*6f00*/  F2I.U32.TRUNC.NTZ R18, R13 ;  /* 0x0000000d00127305 */ /* 0x000726000020f000 */
[----:B------:R-:W1:Y:S01]  /*6f10*/  LDC R23, c[0x0][0x748] ;  /* 0x0001d200ff177b82 */ /* 0x000e620000000800 */
[-C--:B0-----:R-:W-:Y:S02]  /*6f20*/  SHF.R.U64 R21, R19, R15.reuse, R8 ;  /* 0x0000000f13157219 */ /* 0x081fe40000001208 */
[----:B------:R-:W-:-:S02]  /*6f30*/  SHF.L.U32 R14, R14, R15, RZ ;  /* 0x0000000f0e0e7219 */ /* 0x000fc400000006ff */
[-C--:B------:R-:W-:Y:S01]  /*6f40*/  SHF.R.U32.HI R9, RZ, R15.reuse, R8 ;  /* 0x0000000fff097219 */ /* 0x080fe20000011608 */
[----:B------:R-:W-:Y:S01]  /*6f50*/  IMAD.MOV.U32 R8, RZ, RZ, R21 ;  /* 0x000000ffff087224 */ /* 0x000fe200078e0015 */
[----:B------:R-:W-:Y:S01]  /*6f60*/  SHF.L.U32 R28, R12, R15, RZ ;  /* 0x0000000f0c1c7219 */ /* 0x000fe200000006ff */
[----:B------:R-:W0:Y:S01]  /*6f70*/  LDC R25, c[0x0][0x738] ;  /* 0x0001ce00ff197b82 */ /* 0x000e220000000800 */
[----:B------:R-:W-:-:S07]  /*6f80*/  LOP3.LUT R30, RZ, R14, RZ, 0x33, !PT ;  /* 0x0000000eff1e7212 */ /* 0x000fce00078e33ff */
[----:B------:R-:W0:Y:S01]  /*6f90*/  LDC R29, c[0x0][0x710] ;  /* 0x0001c400ff1d7b82 */ /* 0x000e220000000800 */
        /* <DEDUP_REMOVED lines=11> */
.L_x_153:
[----:B------:R-:W-:Y:S01]  /*7050*/  ISETP.NE.AND P0, PT, R0, 0x1, PT ;  /* 0x000000010000780c */ /* 0x000fe20003f05270 */
[----:B--2---:R-:W-:Y:S01]  /*7060*/  VIADD R15, R22, 0xffffffff ;  /* 0xffffffff160f7836 */ /* 0x004fe20000000000 */
[----:B-1----:R-:W-:Y:S01]  /*7070*/  SHF.R.U64 R9, R8, R23, R9 ;  /* 0x0000001708097219 */ /* 0x002fe20000001209 */
[----:B------:R-:W-:Y:S01]  /*7080*/  IMAD.MOV R18, RZ, RZ, -R18 ;  /* 0x000000ffff127224 */ /* 0x000fe200078e0a12 */
[----:B------:R-:W-:-:S03]  /*7090*/  LOP3.LUT R8, R19, R30, RZ, 0xc0, !PT ;  /* 0x0000001e13087212 */ /* 0x000fc600078ec0ff */
[----:B------:R-:W-:Y:S02]  /*70a0*/  IMAD.MOV R12, RZ, RZ, -R9 ;  /* 0x000000ffff0c7224 */ /* 0x000fe400078e0a09 */
[----:B------:R-:W-:Y:S01]  /*70b0*/  IMAD R13, R28, R9, R8 ;  /* 0x000000091c0d7224 */ /* 0x000fe200078e0208 */
[----:B------:R-:W-:Y:S01]  /*70c0*/  LOP3.LUT R9, R10, R15, RZ, 0xc0, !PT ;  /* 0x0000000f0a097212 */ /* 0x000fe200078ec0ff */
[----:B0-----:R-:W-:Y:S02]  /*70d0*/  IMAD R8, R12, R25, R21 ;  /* 0x000000190c087224 */ /* 0x001fe400078e0215 */
[----:B------:R-:W-:Y:S02]  /*70e0*/  @P0 IMAD R24, R20, R18, R11 ;  /* 0x0000001214180224 */ /* 0x000fe400078e020b */
[----:B------:R-:W-:Y:S02]  /*70f0*/  IMAD R8, R8, R22, R9 ;  /* 0x0000001608087224 */ /* 0x000fe400078e0209 */
[----:B------:R-:W-:-:S02]  /*7100*/  IMAD R13, R13, R29, R24 ;  /* 0x0000001d0d0d7224 */ /* 0x000fc400078e0218 */
[----:B------:R-:W-:Y:S02]  /*7110*/  IMAD.MOV.U32 R12, RZ, RZ, 0x1 ;  /* 0x00000001ff0c7424 */ /* 0x000fe400078e00ff */
[----:B------:R-:W-:Y:S01]  /*7120*/  IMAD.MOV.U32 R10, RZ, RZ, R16 ;  /* 0x000000ffff0a7224 */ /* 0x000fe200078e0010 */
[----:B------:R-:W-:Y:S02]  /*7130*/  SEL R17, R8, R13, !P0 ;  /* 0x0000000d08117207 */ /* 0x000fe40004000000 */
[----:B------:R-:W-:-:S07]  /*7140*/  SEL R13, R13, R8, !P0 ;  /* 0x000000080d0d7207 */ /* 0x000fce0004000000 */
.L_x_151:
[----:B------:R-:W-:-:S08]  /*7150*/  NOP ;  /* 0x0000000000007918 */ /* 0x000fd00000000000 */
[----:B------:R-:W0:-:S00]  /*7160*/  USETMAXREG.DEALLOC.CTAPOOL 0x28 ;  /* 0x00000028000079c8 */ /* 0x000e0000080e0500 */
[----:B0-----:R-:W-:-:S13]  /*7170*/  ISETP.NE.AND P0, PT, R5, RZ, PT ;  /* 0x000000ff0500720c */ /* 0x001fda0003f05270 */
[----:B------:R-:W-:Y:S05]  /*7180*/  @P0 EXIT ;  /* 0x000000000000094d */ /* 0x000fea0003800000 */
[----:B------:R-:W-:Y:S01]  /*7190*/  LOP3.LUT P0, RZ, R12, 0xff, RZ, 0xc0, !PT ;  /* 0x000000ff0cff7812 */ /* 0x000fe2000780c0ff */
[----:B------:R-:W-:Y:S02]  /*71a0*/  IMAD.MOV.U32 R12, RZ, RZ, 0x1 ;  /* 0x00000001ff0c7424 */ /* 0x000fe400078e00ff */
[----:B------:R-:W-:-:S10]  /*71b0*/  IMAD.MOV.U32 R5, RZ, RZ, RZ ;  /* 0x000000ffff057224 */ /* 0x000fd400078e00ff */
[----:B------:R-:W-:Y:S05]  /*71c0*/  @!P0 BRA `(.L_x_154) ;  /* 0x0000000c004c8947 */ /* 0x000fea0003800000 */
[----:B------:R-:W0:Y:S01]  /*71d0*/  LDC R5, c[0x0][0x28c] ;  /* 0x0000a300ff057b82 */ /* 0x000e220000000800 */
[----:B------:R-:W-:Y:S01]  /*71e0*/  LOP3.LUT P0, RZ, R6, 0x1f, RZ, 0xc0, !PT ;  /* 0x0000001f06ff7812 */ /* 0x000fe2000780c0ff */
[----:B------:R-:W-:Y:S01]  /*71f0*/  ULDC UR6, c[0x0][0x758] ;  /* 0x0001d60000067ab9 */ /* 0x000fe20000000800 */
[----:B------:R-:W-:Y:S01]  /*7200*/  UMOV UR7, 0xffffffff ;  /* 0xffffffff00077882 */ /* 0x000fe20000000000 */
[----:B------:R-:W-:Y:S01]  /*7210*/  BSSY B0, `(.L_x_154) ;  /* 0x00000ce000007945 */ /* 0x000fe20003800000 */
[----:B------:R-:W-:Y:S01]  /*7220*/  USHF.L.U32 UR7, UR7, UR6, URZ ;  /* 0x0000000607077299 */ /* 0x000fe2000800063f */
[C---:B------:R-:W-:Y:S01]  /*7230*/  ISETP.NE.AND P3, PT, R7.reuse, RZ, PT ;  /* 0x000000ff0700720c */ /* 0x040fe20003f65270 */
[----:B------:R-:W-:Y:S01]  /*7240*/  IMAD.MOV.U32 R15, RZ, RZ, 0x1 ;  /* 0x00000001ff0f7424 */ /* 0x000fe200078e00ff */
[----:B------:R-:W-:Y:S01]  /*7250*/  ISETP.NE.OR P0, PT, R7, RZ, !P0 ;  /* 0x000000ff0700720c */ /* 0x000fe20004705670 */
[----:B------:R-:W-:Y:S01]  /*7260*/  IMAD.MOV.U32 R12, RZ, RZ, 0x1 ;  /* 0x00000001ff0c7424 */ /* 0x000fe200078e00ff */
[----:B------:R-:W-:Y:S01]  /*7270*/  LOP3.LUT R18, R4, 0x2, RZ, 0xfc, !PT ;  /* 0x0000000204127812 */ /* 0x000fe200078efcff */
[----:B------:R-:W-:Y:S01]  /*7280*/  ULDC UR5, c[0x0][0x700] ;  /* 0x0001c00000057ab9 */ /* 0x000fe20000000800 */
[----:B------:R-:W-:Y:S01]  /*7290*/  UMOV UR8, 0x1 ;  /* 0x0000000100087882 */ /* 0x000fe20000000000 */
[----:B------:R-:W-:-:S02]  /*72a0*/  UIADD3 UR5, UR5, -0x1, URZ ;  /* 0xffffffff05057890 */ /* 0x000fc4000fffe03f */
[----:B------:R-:W-:Y:S02]  /*72b0*/  USHF.L.U32 UR21, UR8, UR6, URZ ;  /* 0x0000000608157299 */ /* 0x000fe4000800063f */
[----:B------:R-:W-:Y:S01]  /*72c0*/  ULOP3.LUT UR13, URZ, UR7, URZ, 0x33, !UPT ;  /* 0x000000073f0d7292 */ /* 0x000fe2000f8e333f */
[----:B------:R-:W-:Y:S01]  /*72d0*/  ULDC.64 UR32, c[0x0][0x198] ;  /* 0x0000660000207ab9 */ /* 0x000fe20000000a00 */
[----:B0-----:R-:W-:-:S05]  /*72e0*/  VIADD R5, R5, 0x3f ;  /* 0x0000003f05057836 */ /* 0x001fca0000000000 */
[----:B------:R-:W-:-:S04]  /*72f0*/  SHF.R.S32.HI R6, RZ, 0x1f, R5 ;  /* 0x0000001fff067819 */ /* 0x000fc80000011405 */
[----:B------:R-:W-:Y:S01]  /*7300*/  LEA.HI R6, R6, R5, RZ, 0x6 ;  /* 0x0000000506067211 */ /* 0x000fe200078f30ff */
[----:B------:R-:W-:-:S03]  /*7310*/  IMAD.MOV.U32 R5, RZ, RZ, RZ ;  /* 0x000000ffff057224 */ /* 0x000fc600078e00ff */
[----:B------:R-:W-:-:S05]  /*7320*/  SHF.R.S32.HI R16, RZ, 0x6, R6 ;  /* 0x00000006ff107819 */ /* 0x000fca0000011406 */
[----:B------:R-:W-:-:S07]  /*7330*/  VIADD R14, R16, 0x1 ;  /* 0x00000001100e7836 */ /* 0x000fce0000000000 */
.L_x_166:
[----:B------:R-:W-:-:S03]  /*7340*/  UMOV UR6, 0xffffffff ;  /* 0xffffffff00067882 */ /* 0x000fc60000000000 */
[----:B------:R-:W-:Y:S05]  /*7350*/  BRA.DIV UR6, `(.L_x_155) ;  /* 0x0000001206507947 */ /* 0x000fea000b800000 */
[----:B------:R-:W-:-:S13]  /*7360*/  ELECT P1, URZ, PT ;  /* 0x00000000003f782f */ /* 0x000fda0003820000 */
.L_x_181:
[----:B------:R-:W0:Y:S01]  /*7370*/  LDC R6, c[0x0][0x28c] ;  /* 0x0000a300ff067b82 */ /* 0x000e220000000800 */
[----:B------:R-:W-:Y:S01]  /*7380*/  BSSY B1, `(.L_x_156) ;  /* 0x0000044000017945 */ /* 0x000fe20003800000 */
[----:B0-----:R-:W-:-:S13]  /*7390*/  ISETP.LT.OR P1, PT, R6, 0x1, !P1 ;  /* 0x000000010600780c */ /* 0x001fda0004f21670 */
[----:B------:R-:W-:Y:S05]  /*73a0*/  @P1 BRA `(.L_x_157) ;  /* 0x0000000400041947 */ /* 0x000fea0003800000 */
[----:B------:R-:W-:Y:S01]  /*73b0*/  IMAD.SHL.U32 R13, R13, 0x100, RZ ;  /* 0x000001000d0d7824 */ /* 0x000fe200078e00ff */
[----:B------:R-:W-:Y:S01]  /*73c0*/  CS2R R22, SRZ ;  /* 0x0000000000167805 */ /* 0x000fe2000001ff00 */
[----:B------:R-:W-:Y:S02]  /*73d0*/  IMAD.SHL.U32 R17, R17, 0x40, RZ ;  /* 0x0000004011117824 */ /* 0x000fe400078e00ff */
[----:B------:R-:W-:Y:S02]  /*73e0*/  IMAD.MOV.U32 R21, RZ, RZ, RZ ;  /* 0x000000ffff157224 */ /* 0x000fe400078e00ff */
[----:B------:R-:W-:Y:S02]  /*73f0*/  IMAD.MOV.U32 R6, RZ, RZ, R14 ;  /* 0x000000ffff067224 */ /* 0x000fe400078e000e */
[----:B------:R-:W-:Y:S02]  /*7400*/  IMAD.MOV.U32 R7, RZ, RZ, R12 ;  /* 0x000000ffff077224 */ /* 0x000fe400078e000c */
[----:B------:R-:W-:-:S07]  /*7410*/  IMAD.MOV.U32 R8, RZ, RZ, R5 ;  /* 0x000000ffff087224 */ /* 0x000fce00078e0005 */
.L_x_161:
[----:B------:R-:W0:Y:S01]  /*7420*/  S2R R20, SR_CgaCtaId ;  /* 0x0000000000147919 */ /* 0x000e220000008800 */
[----:B------:R-:W-:Y:S01]  /*7430*/  MOV R9, 0x400 ;  /* 0x0000040000097802 */ /* 0x000fe20000000f00 */
[----:B------:R-:W1:Y:S03]  /*7440*/  @!P3 LDC R11, c[0x0][0x640] ;  /* 0x00019000ff0bbb82 */ /* 0x000e660000000800 */
[----:B0-----:R-:W-:Y:S02]  /*7450*/  LEA R19, R20, R9, 0x18 ;  /* 0x0000000914137211 */ /* 0x001fe400078ec0ff */
[----:B------:R-:W-:-:S03]  /*7460*/  SHF.L.U32 R9, R7, 0x1f, RZ ;  /* 0x0000001f07097819 */ /* 0x000fc600000006ff */
[----:B------:R-:W-:-:S04]  /*7470*/  IMAD R20, R8, 0x8, R19 ;  /* 0x0000000808147824 */ /* 0x000fc800078e0213 */
[----:B------:R-:W0:Y:S02]  /*7480*/  SYNCS.PHASECHK.TRANS64.TRYWAIT P1, [R20+URZ+0x40], R9 ;  /* 0x00004009140075a7 */ /* 0x000e24000802017f */
[----:B01----:R-:W-:Y:S05]  /*7490*/  @!P1 BRA `(.L_x_158) ;  /* 0x0000001000209947 */ /* 0x003fea0003800000 */
.L_x_182:
[----:B0-----:R-:W-:Y:S01]  /*74a0*/  PRMT R9, R18, 0x9910, RZ ;  /* 0x0000991012097816 */ /* 0x001fe200000000ff */
[----:B------:R0:W-:Y:S03]  /*74b0*/  @!P3 SYNCS.ARRIVE.TRANS64 RZ, [R20+URZ], R11 ;  /* 0x0000000b14ffb9a7 */ /* 0x0001e6000800003f */
[----:B------:R-:W-:-:S13]  /*74c0*/  ISETP.NE.AND P1, PT, R9, 0x2, PT ;  /* 0x000000020900780c */ /* 0x000fda0003f25270 */
[----:B0-----:R-:W-:Y:S05]  /*74d0*/  @P1 BRA `(.L_x_159) ;  /* 0x0000000000041947 */ /* 0x001fea0003800000 */
[----:B------:R-:W-:Y:S01]  /*74e0*/  BPT.TRAP 0x1 ;  /* 0x000000040000795c */ /* 0x000fe20000300000 */
.L_x_159:
[----:B------:R-:W-:Y:S05]  /*74f0*/  @P0 BRA `(.L_x_160) ;  /* 0x0000000000040947 */ /* 0x000fea0003800000 */
[----:B------:R-:W-:Y:S01]  /*7500*/  BPT.TRAP 0x1 ;  /* 0x000000040000795c */ /* 0x000fe20000300000 */
.L_x_160:
[--C-:B------:R-:W-:Y:S01]  /*7510*/  IMAD R9, R8, 0x4000, R19.reuse ;  /* 0x0000400008097824 */ /* 0x100fe200078e0213 */
[----:B------:R-:W-:Y:S01]  /*7520*/  R2UR UR25, R20 ;  /* 0x00000000141972ca */ /* 0x000fe200000e0000 */
[----:B------:R-:W-:Y:S01]  /*7530*/  VIADD R6, R6, 0xffffffff ;  /* 0xffffffff06067836 */ /* 0x000fe20000000000 */
[----:B------:R-:W-:Y:S01]  /*7540*/  R2UR UR28, R10 ;  /* 0x000000000a1c72ca */ /* 0x000fe200000e0000 */
[----:B------:R-:W-:Y:S01]  /*7550*/  UIADD3 UR6, UP0, UR32, 0xf0, URZ ;  /* 0x000000f020067890 */ /* 0x000fe2000ff1e03f */
[----:B------:R-:W-:Y:S01]  /*7560*/  R2UR UR24, R9 ;  /* 0x00000000091872ca */ /* 0x000fe200000e0000 */
[C-C-:B------:R-:W-:Y:S01]  /*7570*/  IMAD R9, R8.reuse, 0x800, R19.reuse ;  /* 0x0000080008097824 */ /* 0x140fe200078e0213 */
[----:B------:R-:W-:Y:S01]  /*7580*/  R2UR UR27, R13 ;  /* 0x000000000d1b72ca */ /* 0x000fe200000e0000 */
[----:B------:R-:W-:Y:S01]  /*7590*/  IMAD R19, R8, 0x2000, R19 ;  /* 0x0000200008137824 */ /* 0x000fe200078e0213 */
[----:B------:R-:W-:Y:S01]  /*75a0*/  R2UR UR26, R22 ;  /* 0x00000000161a72ca */ /* 0x000fe200000e0000 */
[----:B------:R-:W-:Y:S01]  /*75b0*/  UIADD3 UR14, UP1, UR32, 0x1f0, URZ ;  /* 0x000001f0200e7890 */ /* 0x000fe2000ff3e03f */
[----:B------:R-:W-:Y:S01]  /*75c0*/  R2UR UR16, R9 ;  /* 0x00000000091072ca */ /* 0x000fe200000e0000 */
[----:B------:R-:W-:Y:S01]  /*75d0*/  UIADD3 UR34, UP2, UR32, 0x2f0, URZ ;  /* 0x000002f020227890 */ /* 0x000fe2000ff5e03f */
[----:B------:R-:W-:Y:S01]  /*75e0*/  R2UR UR8, R19 ;  /* 0x00000000130872ca */ /* 0x000fe200000e0000 */
[----:B------:R-:W-:Y:S01]  /*75f0*/  UIADD3.X UR7, URZ, UR33, URZ, UP0, !UPT ;  /* 0x000000213f077290 */ /* 0x000fe200087fe43f */
[----:B------:R-:W-:Y:S01]  /*7600*/  R2UR UR19, R23 ;  /* 0x00000000171372ca */ /* 0x000fe200000e0000 */
[----:B------:R-:W-:Y:S01]  /*7610*/  UIADD3.X UR15, URZ, UR33, URZ, UP1, !UPT ;  /* 0x000000213f0f7290 */ /* 0x000fe20008ffe43f */
[----:B------:R-:W-:Y:S01]  /*7620*/  R2UR UR10, R21 ;  /* 0x00000000150a72ca */ /* 0x000fe200000e0000 */
[----:B------:R-:W-:Y:S01]  /*7630*/  UIADD3 UR24, UR24, 0x180, URZ ;  /* 0x0000018018187890 */ /* 0x000fe2000fffe03f */
[----:B------:R-:W-:Y:S01]  /*7640*/  R2UR UR11, R17 ;  /* 0x00000000110b72ca */ /* 0x000fe200000e0000 */
[----:B------:R-:W-:Y:S01]  /*7650*/  VIADD R8, R8, 0x1 ;  /* 0x0000000108087836 */ /* 0x000fe20000000000 */
[----:B------:R-:W-:Y:S01]  /*7660*/  ISETP.GT.AND P2, PT, R6, 0x1, PT ;  /* 0x000000010600780c */ /* 0x000fe20003f44270 */
[----:B------:R-:W-:Y:S01]  /*7670*/  UIADD3.X UR35, URZ, UR33, URZ, UP2, !UPT ;  /* 0x000000213f237290 */ /* 0x000fe200097fe43f */
[----:B------:R-:W-:Y:S01]  /*7680*/  VIADD R23, R23, 0x1 ;  /* 0x0000000117177836 */ /* 0x000fe20000000000 */
[----:B------:R-:W-:Y:S01]  /*7690*/  UIADD3 UR16, UR16, 0x30180, URZ ;  /* 0x0003018010107890 */ /* 0x000fe2000fffe03f */
[----:B------:R-:W-:Y:S01]  /*76a0*/  ISETP.NE.AND P1, PT, R8, 0x8, PT ;  /* 0x000000080800780c */ /* 0x000fe20003f25270 */
[----:B------:R-:W-:Y:S01]  /*76b0*/  UIADD3 UR8, UR8, 0x20180, URZ ;  /* 0x0002018008087890 */ /* 0x000fe2000fffe03f */
[----:B------:R-:W-:Y:S01]  /*76c0*/  VIADD R22, R22, 0x20 ;  /* 0x0000002016167836 */ /* 0x000fe20000000000 */
[----:B------:R-:W-:Y:S01]  /*76d0*/  UMOV UR22, 0x0 ;  /* 0x0000000000167882 */ /* 0x000fe20000000000 */
[----:B------:R-:W-:Y:S01]  /*76e0*/  UMOV UR23, 0x10000000 ;  /* 0x1000000000177882 */ /* 0x000fe20000000000 */
[----:B------:R-:W-:Y:S01]  /*76f0*/  UMOV UR17, UR25 ;  /* 0x0000001900117c82 */ /* 0x000fe20008000000 */
[----:B------:R-:W-:Y:S01]  /*7700*/  UMOV UR20, UR28 ;  /* 0x0000001c00147c82 */ /* 0x000fe20008000000 */
[----:B------:R-:W-:Y:S01]  /*7710*/  UMOV UR18, UR27 ;  /* 0x0000001b00127c82 */ /* 0x000fe20008000000 */
[----:B------:R0:W-:Y:S01]  /*7720*/  UTMALDG.3D [UR24], [UR6], desc[UR22] ;  /* 0x00001618060075b4 */ /* 0x0001e20008011000 */
[----:B------:R-:W-:Y:S01]  /*7730*/  UMOV UR9, UR25 ;  /* 0x0000001900097c82 */ /* 0x000fe20008000000 */
[----:B------:R-:W-:Y:S01]  /*7740*/  UMOV UR12, UR28 ;  /* 0x0000001c000c7c82 */ /* 0x000fe20008000000 */
[----:B------:R-:W-:Y:S01]  /*7750*/  SEL R20, RZ, 0x1, P1 ;  /* 0x00000001ff147807 */ /* 0x000fe20000800000 */
[----:B------:R-:W-:Y:S01]  /*7760*/  VIADD R21, R21, 0x40 ;  /* 0x0000004015157836 */ /* 0x000fe20000000000 */
[----:B------:R-:W-:-:S02]  /*7770*/  SEL R8, R8, RZ, P1 ;  /* 0x000000ff08087207 */ /* 0x000fc40000800000 */
[----:B------:R-:W-:Y:S01]  /*7780*/  LOP3.LUT R7, R7, R20, RZ, 0x3c, !PT ;  /* 0x0000001407077212 */ /* 0x000fe200078e3cff */
[----:B------:R0:W-:Y:S01]  /*7790*/  UTMALDG.3D [UR16], [UR14], desc[UR22] ;  /* 0x000016100e0075b4 */ /* 0x0001e20008011000 */
[----:B------:R0:W-:Y:S02]  /*77a0*/  UTMALDG.3D [UR8], [UR34], desc[UR22] ;  /* 0x00001608220075b4 */ /* 0x0001e40008011000 */
[----:B0-----:R-:W-:Y:S05]  /*77b0*/  @P2 BRA `(.L_x_161) ;  /* 0xfffffffc00182947 */ /* 0x001fea000383ffff */
.L_x_157:
[----:B------:R-:W-:Y:S05]  /*77c0*/  BSYNC B1 ;  /* 0x0000000000017941 */ /* 0x000fea0003800000 */
.L_x_156:
[----:B------:R-:W-:Y:S01]  /*77d0*/  LOP3.LUT P2, RZ, R15, 0xff, RZ, 0xc0, !PT ;  /* 0x000000ff0fff7812 */ /* 0x000fe2000784c0ff */
[----:B------:R-:W-:Y:S01]  /*77e0*/  IMAD.IADD R5, R16, 0x1, R5 ;  /* 0x0000000110057824 */ /* 0x000fe200078e0205 */
[----:B------:R-:W-:Y:S01]  /*77f0*/  IADD3 R2, P4, R2, UR30, RZ ;  /* 0x0000001e02027c10 */ /* 0x000fe2000ff9e0ff */
[----:B------:R-:W-:Y:S01]  /*7800*/  ULDC.64 UR6, c[0x0][0x750] ;  /* 0x0001d40000067ab9 */ /* 0x000fe20000000a00 */
[----:B------:R-:W-:Y:S01]  /*7810*/  BSSY B1, `(.L_x_162) ;  /* 0x000006b000017945 */ /* 0x000fe20003800000 */
[----:B------:R-:W-:Y:S01]  /*7820*/  IMAD.MOV.U32 R13, RZ, RZ, -0x1 ;  /* 0xffffffffff0d7424 */ /* 0x000fe200078e00ff */
[----:B------:R-:W-:Y:S01]  /*7830*/  ISETP.GT.U32.AND P1, PT, R5, 0x7, PT ;  /* 0x000000070500780c */ /* 0x000fe20003f24070 */
[----:B------:R-:W-:Y:S01]  /*7840*/  IMAD.MOV.U32 R17, RZ, RZ, -0x1 ;  /* 0xffffffffff117424 */ /* 0x000fe200078e00ff */
[----:B------:R-:W-:Y:S01]  /*7850*/  SHF.R.U32.HI R6, RZ, 0x3, R5 ;  /* 0x00000003ff067819 */ /* 0x000fe20000011605 */
[----:B------:R-:W-:Y:S01]  /*7860*/  IMAD.MOV.U32 R10, RZ, RZ, -0x1 ;  /* 0xffffffffff0a7424 */ /* 0x000fe200078e00ff */
[----:B------:R-:W-:-:S02]  /*7870*/  ISETP.LT.U32.AND P1, PT, R16, 0x8, P1 ;  /* 0x000000081000780c */ /* 0x000fc40000f21070 */
[----:B------:R-:W-:Y:S01]  /*7880*/  IADD3.X R3, R3, UR4, RZ, P4, !PT ;  /* 0x0000000403037c10 */ /* 0x000fe2000a7fe4ff */
[----:B------:R-:W0:Y:S01]  /*7890*/  @P2 S2R R8, SR_CgaCtaId ;  /* 0x0000000000082919 */ /* 0x000e220000008800 */
[----:B------:R-:W-:Y:S02]  /*78a0*/  @P2 MOV R7, 0x400 ;  /* 0x0000040000072802 */ /* 0x000fe40000000f00 */
[----:B------:R-:W-:Y:S02]  /*78b0*/  ISETP.GE.U32.AND P4, PT, R2, UR6, PT ;  /* 0x0000000602007c0c */ /* 0x000fe4000bf86070 */
[----:B------:R-:W-:Y:S02]  /*78c0*/  LOP3.LUT R6, R6, 0x1, RZ, 0xc0, !PT ;  /* 0x0000000106067812 */ /* 0x000fe400078ec0ff */
[----:B------:R-:W-:Y:S02]  /*78d0*/  LOP3.LUT R5, R5, 0x7, RZ, 0xc0, !PT ;  /* 0x0000000705057812 */ /* 0x000fe400078ec0ff */
[----:B------:R-:W-:-:S02]  /*78e0*/  PRMT R15, RZ, 0x7610, R15 ;  /* 0x00007610ff0f7816 */ /* 0x000fc4000000000f */
[----:B0-----:R-:W-:-:S04]  /*78f0*/  @P2 LEA R7, R8, R7, 0x18 ;  /* 0x0000000708072211 */ /* 0x001fc800078ec0ff */
[----:B------:R0:W-:Y:S01]  /*7900*/  @P2 SYNCS.ARRIVE.TRANS64.A1T0 RZ, [R7+URZ+0x98], RZ ;  /* 0x000098ff07ff29a7 */ /* 0x0001e2000810003f */
[----:B------:R-:W-:-:S04]  /*7910*/  ISETP.NE.U32.AND P2, PT, R6, 0x1, PT ;  /* 0x000000010600780c */ /* 0x000fc80003f45070 */
[----:B------:R-:W-:Y:S02]  /*7920*/  ISETP.GT.U32.AND P2, PT, R16, 0x7, !P2 ;  /* 0x000000071000780c */ /* 0x000fe40005744070 */
[----:B0-----:R-:W-:Y:S02]  /*7930*/  SEL R7, RZ, 0x1, !P1 ;  /* 0x00000001ff077807 */ /* 0x001fe40004800000 */
[----:B------:R-:W-:Y:S02]  /*7940*/  ISETP.GE.U32.AND.EX P1, PT, R3, UR7, PT, P4 ;  /* 0x0000000703007c0c */ /* 0x000fe4000bf26140 */
[----:B------:R-:W-:-:S04]  /*7950*/  SEL R6, RZ, 0x1, !P2 ;  /* 0x00000001ff067807 */ /* 0x000fc80005000000 */
[----:B------:R-:W-:Y:S02]  /*7960*/  LOP3.LUT R12, R6, R12, R7, 0x96, !PT ;  /* 0x0000000c060c7212 */ /* 0x000fe400078e9607 */
[----:B------:R-:W-:-:S05]  /*7970*/  PRMT R6, RZ, 0x7610, R6 ;  /* 0x00007610ff067816 */ /* 0x000fca0000000006 */
[----:B------:R-:W-:Y:S05]  /*7980*/  @P1 BRA `(.L_x_163) ;  /* 0x00000004004c1947 */ /* 0x000fea0003800000 */
[----:B------:R-:W-:Y:S01]  /*7990*/  ULDC.64 UR6, c[0x0][0x728] ;  /* 0x0001ca0000067ab9 */ /* 0x000fe20000000a00 */
[----:B------:R-:W0:Y:S01]  /*79a0*/  S2R R17, SR_CTAID.X ;  /* 0x0000000000117919 */ /* 0x000e220000002500 */
[----:B------:R-:W-:Y:S01]  /*79b0*/  ISETP.NE.U32.AND P1, PT, RZ, UR6, PT ;  /* 0x00000006ff007c0c */ /* 0x000fe2000bf25070 */
[----:B------:R-:W-:Y:S01]  /*79c0*/  ULDC UR9, c[0x0][0x730] ;  /* 0x0001cc0000097ab9 */ /* 0x000fe20000000800 */
[----:B------:R-:W-:Y:S01]  /*79d0*/  IMAD.MOV.U32 R6, RZ, RZ, R2 ;  /* 0x000000ffff067224 */ /* 0x000fe200078e0002 */
[----:B------:R-:W1:Y:S01]  /*79e0*/  S2R R13, SR_CTAID.Y ;  /* 0x00000000000d7919 */ /* 0x000e620000002600 */
[----:B------:R-:W-:Y:S01]  /*79f0*/  ISETP.NE.AND.EX P1, PT, RZ, UR7, PT, P1 ;  /* 0x00000007ff007c0c */ /* 0x000fe2000bf25310 */
[----:B------:R-:W-:-:S12]  /*7a00*/  IMAD.MOV.U32 R7, RZ, RZ, R3 ;  /* 0x000000ffff077224 */ /* 0x000fd800078e0003 */
[----:B------:R-:W-:Y:S05]  /*7a10*/  @!P1 BRA `(.L_x_164) ;  /* 0x0000000000289947 */ /* 0x000fea0003800000 */
[----:B------:R-:W-:Y:S02]  /*7a20*/  ULDC UR8, c[0x0][0x734] ;  /* 0x0001cd0000087ab9 */ /* 0x000fe40000000800 */
[----:B------:R-:W-:-:S05]  /*7a30*/  IADD3 R11, P1, R2, UR8, RZ ;  /* 0x00000008020b7c10 */ /* 0x000fca000ff3e0ff */
[----:B------:R-:W-:-:S04]  /*7a40*/  IMAD.X R19, RZ, RZ, R3, P1 ;  /* 0x000000ffff137224 */ /* 0x000fc800008e0603 */
[----:B------:R-:W-:-:S04]  /*7a50*/  IMAD.WIDE.U32 R8, R19, UR6, RZ ;  /* 0x0000000613087c25 */ /* 0x000fc8000f8e00ff */
[----:B------:R-:W-:-:S04]  /*7a60*/  IMAD.WIDE.U32 R8, P1, R11, UR7, R8 ;  /* 0x000000070b087c25 */ /* 0x000fc8000f820008 */
[----:B------:R-:W-:-:S04]  /*7a70*/  IMAD.WIDE.U32 R10, R11, UR6, RZ ;  /* 0x000000060b0a7c25 */ /* 0x000fc8000f8e00ff */
[----:B------:R-:W-:Y:S01]  /*7a80*/  IMAD.X R7, RZ, RZ, RZ, P1 ;  /* 0x000000ffff077224 */ /* 0x000fe200008e06ff */
[----:B------:R-:W-:Y:S01]  /*7a90*/  IADD3 RZ, P1, R11, R8, RZ ;  /* 0x000000080bff7210 */ /* 0x000fe20007f3e0ff */
[----:B------:R-:W-:-:S04]  /*7aa0*/  IMAD.MOV.U32 R6, RZ, RZ, R9 ;  /* 0x000000ffff067224 */ /* 0x000fc800078e0009 */
[----:B------:R-:W-:-:S08]  /*7ab0*/  IMAD.WIDE.U32.X R6, R19, UR7, R6, P1 ;  /* 0x0000000713067c25 */ /* 0x000fd000088e0406 */
.L_x_164:
[--C-:B------:R-:W-:Y:S01]  /*7ac0*/  SHF.R.U64 R10, R6, UR9, R7.reuse ;  /* 0x00000009060a7c19 */ /* 0x100fe20008001207 */
[----:B------:R-:W-:Y:S01]  /*7ad0*/  ULDC.64 UR6, c[0x0][0x720] ;  /* 0x0001c80000067ab9 */ /* 0x000fe20000000a00 */
[----:B------:R-:W-:Y:S01]  /*7ae0*/  SHF.R.U32.HI R6, RZ, UR9, R7 ;  /* 0x00000009ff067c19 */ /* 0x000fe20008011607 */
[----:B------:R-:W2:Y:S01]  /*7af0*/  LDC R24, c[0x0][0x144] ;  /* 0x00005100ff187b82 */ /* 0x000ea20000000800 */
[----:B------:R-:W-:Y:S01]  /*7b00*/  IADD3 R9, P1, RZ, -R10, RZ ;  /* 0x8000000aff097210 */ /* 0x000fe20007f3e0ff */
[----:B------:R-:W-:Y:S01]  /*7b10*/  ULDC.64 UR10, c[0x0][0x740] ;  /* 0x0001d000000a7ab9 */ /* 0x000fe20000000a00 */
[----:B0-----:R-:W-:Y:S01]  /*7b20*/  I2FP.F32.U32 R11, R17 ;  /* 0x00000011000b7245 */ /* 0x001fe20000201000 */
[----:B------:R-:W-:Y:S02]  /*7b30*/  ULDC UR8, c[0x0][0x708] ;  /* 0x0001c20000087ab9 */ /* 0x000fe40000000800 */
[----:B------:R-:W-:Y:S01]  /*7b40*/  IMAD.X R6, RZ, RZ, ~R6, P1 ;  /* 0x000000ffff067224 */ /* 0x000fe200008e0e06 */
[----:B------:R-:W-:Y:S01]  /*7b50*/  ISETP.NE.U32.AND P1, PT, RZ, UR10, PT ;  /* 0x0000000aff007c0c */ /* 0x000fe2000bf25070 */
[----:B------:R-:W0:Y:S02]  /*7b60*/  LDC R20, c[0x0][0x148] ;  /* 0x00005200ff147b82 */ /* 0x000e240000000800 */
[----:B------:R-:W-:Y:S01]  /*7b70*/  IMAD R8, R6, UR6, RZ ;  /* 0x0000000606087c24 */ /* 0x000fe2000f8e02ff */
[----:B------:R-:W-:Y:S01]  /*7b80*/  ISETP.NE.AND.EX P1, PT, RZ, UR11, PT, P1 ;  /* 0x0000000bff007c0c */ /* 0x000fe2000bf25310 */
[----:B------:R-:W-:Y:S01]  /*7b90*/  IMAD.WIDE.U32 R6, R9, UR6, R2 ;  /* 0x0000000609067c25 */ /* 0x000fe2000f8e0002 */
[----:B------:R-:W-:-:S03]  /*7ba0*/  ULDC UR6, c[0x0][0x150] ;  /* 0x0000540000067ab9 */ /* 0x000fc60000000800 */
[----:B------:R-:W-:Y:S02]  /*7bb0*/  IMAD R9, R9, UR7, R8 ;  /* 0x0000000709097c24 */ /* 0x000fe4000f8e0208 */
[----:B------:R-:W-:Y:S01]  /*7bc0*/  FMUL R8, R11, UR6 ;  /* 0x000000060b087c20 */ /* 0x000fe20008400000 */
[----:B------:R-:W-:Y:S01]  /*7bd0*/  ULDC UR6, c[0x0][0x718] ;  /* 0x0001c60000067ab9 */ /* 0x000fe20000000800 */
[----:B------:R-:W-:Y:S01]  /*7be0*/  ULDC UR7, c[0x0][0x154] ;  /* 0x0000550000077ab9 */ /* 0x000fe20000000800 */
[----:B------:R-:W-:-:S03]  /*7bf0*/  IMAD.IADD R7, R7, 0x1, R9 ;  /* 0x0000000107077824 */ /* 0x000fc600078e0209 */
[----:B------:R-:W3:Y:S02]  /*7c00*/  F2I.U32.TRUNC.NTZ R8, R8 ;  /* 0x0000000800087305 */ /* 0x000ee4000020f000 */
[----:B------:R-:W-:Y:S02]  /*7c10*/  SHF.R.U64 R11, R6, UR6, R7 ;  /* 0x00000006060b7c19 */ /* 0x000fe40008001207 */
[----:B-1----:R-:W-:-:S05]  /*7c20*/  I2FP.F32.U32 R6, R13 ;  /* 0x0000000d00067245 */ /* 0x002fca0000201000 */
[----:B------:R-:W-:Y:S01]  /*7c30*/  FMUL R22, R6, UR7 ;  /* 0x0000000706167c20 */ /* 0x000fe20008400000 */
[----:B------:R-:W-:Y:S01]  /*7c40*/  SHF.R.U32.HI R6, RZ, UR6, R7 ;  /* 0x00000006ff067c19 */ /* 0x000fe20008011607 */
[----:B------:R-:W-:-:S03]  /*7c50*/  ULDC UR6, c[0x0][0x758] ;  /* 0x0001d60000067ab9 */ /* 0x000fc60000000800 */
[--C-:B------:R-:W-:Y:S01]  /*7c60*/  SHF.R.U64 R21, R11, UR8, R6.reuse ;  /* 0x000000080b157c19 */ /* 0x100fe20008001206 */
[----:B------:R-:W1:Y:S01]  /*7c70*/  F2I.U32.TRUNC.NTZ R22, R22 ;  /* 0x0000001600167305 */ /* 0x000e62000020f000 */
[----:B------:R-:W-:Y:S01]  /*7c80*/  SHF.R.U32.HI R6, RZ, UR8, R6 ;  /* 0x00000008ff067c19 */ /* 0x000fe20008011606 */
[----:B---3--:R-:W-:-:S03]  /*7c90*/  IMAD.MOV R8, RZ, RZ, -R8 ;  /* 0x000000ffff087224 */ /* 0x008fc600078e0a08 */
[--C-:B------:R-:W-:Y:S01]  /*7ca0*/  SHF.R.U64 R19, R21, UR6, R6.reuse ;  /* 0x0000000615137c19 */ /* 0x100fe20008001206 */
[----:B--2---:R-:W-:Y:S01]  /*7cb0*/  IMAD R17, R24, R8, R17 ;  /* 0x0000000818117224 */ /* 0x004fe200078e0211 */
[----:B------:R-:W-:-:S03]  /*7cc0*/  SHF.R.U32.HI R23, RZ, UR6, R6 ;  /* 0x00000006ff177c19 */ /* 0x000fc60008011606 */
[----:B------:R-:W-:Y:S02]  /*7cd0*/  IMAD.MOV.U32 R6, RZ, RZ, R19 ;  /* 0x000000ffff067224 */ /* 0x000fe400078e0013 */
[----:B------:R-:W-:Y:S01]  /*7ce0*/  IMAD.MOV.U32 R7, RZ, RZ, R23 ;  /* 0x000000ffff077224 */ /* 0x000fe200078e0017 */
[----:B-1----:R-:W-:Y:S06]  /*7cf0*/  @!P1 BRA `(.L_x_165) ;  /* 0x0000000000289947 */ /* 0x002fec0003800000 */
[----:B------:R-:W-:Y:S02]  /*7d00*/  ULDC UR6, c[0x0][0x74c] ;  /* 0x0001d30000067ab9 */ /* 0x000fe40000000800 */
[----:B------:R-:W-:-:S05]  /*7d10*/  IADD3 R7, P1, R19, UR6, RZ ;  /* 0x0000000613077c10 */ /* 0x000fca000ff3e0ff */
[----:B------:R-:W-:-:S04]  /*7d20*/  IMAD.X R23, RZ, RZ, R23, P1 ;  /* 0x000000ffff177224 */ /* 0x000fc800008e0617 */
[----:B------:R-:W-:-:S04]  /*7d30*/  IMAD.WIDE.U32 R8, R23, UR10, RZ ;  /* 0x0000000a17087c25 */ /* 0x000fc8000f8e00ff */
[----:B------:R-:W-:-:S04]  /*7d40*/  IMAD.WIDE.U32 R8, P1, R7, UR11, R8 ;  /* 0x0000000b07087c25 */ /* 0x000fc8000f820008 */
[----:B------:R-:W-:-:S04]  /*7d50*/  IMAD.WIDE.U32 R6, R7, UR10, RZ ;  /* 0x0000000a07067c25 */ /* 0x000fc8000f8e00ff */
[----:B------:R-:W-:Y:S01]  /*7d60*/  IMAD.MOV.U32 R6, RZ, RZ, R9 ;  /* 0x000000ffff067224 */ /* 0x000fe200078e0009 */
[----:B------:R-:W-:Y:S01]  /*7d70*/  IADD3 RZ, P2, R7, R8, RZ ;  /* 0x0000000807ff7210 */ /* 0x000fe20007f5e0ff */
[----:B------:R-:W-:-:S04]  /*7d80*/  IMAD.X R7, RZ, RZ, RZ, P1 ;  /* 0x000000ffff077224 */ /* 0x000fc800008e06ff */
[----:B------:R-:W-:-:S08]  /*7d90*/  IMAD.WIDE.U32.X R6, R23, UR11, R6, P2 ;  /* 0x0000000b17067c25 */ /* 0x000fd000090e0406 */
.L_x_165:
[----:B------:R-:W-:Y:S01]  /*7da0*/  ISETP.NE.AND P1, PT, R0, 0x1, PT ;  /* 0x000000010000780c */ /* 0x000fe20003f25270 */
[----:B------:R-:W-:Y:S01]  /*7db0*/  ULDC UR6, c[0x0][0x748] ;  /* 0x0001d20000067ab9 */ /* 0x000fe20000000800 */
[----:B------:R-:W-:Y:S01]  /*7dc0*/  IMAD.MOV R22, RZ, RZ, -R22 ;  /* 0x000000ffff167224 */ /* 0x000fe200078e0a16 */
[----:B------:R-:W-:Y:S01]  /*7dd0*/  SHF.R.U64 R6, R6, UR6, R7 ;  /* 0x0000000606067c19 */ /* 0x000fe20008001207 */
[----:B------:R-:W-:Y:S01]  /*7de0*/  ULDC UR6, c[0x0][0x738] ;  /* 0x0001ce0000067ab9 */ /* 0x000fe20000000800 */
[----:B------:R-:W-:Y:S01]  /*7df0*/  LOP3.LUT R21, R21, UR13, RZ, 0xc0, !PT ;  /* 0x0000000d15157c12 */ /* 0x000fe2000f8ec0ff */
[----:B------:R-:W-:Y:S02]  /*7e00*/  ULDC UR7, c[0x0][0x710] ;  /* 0x0001c40000077ab9 */ /* 0x000fe40000000800 */
[----:B------:R-:W-:Y:S02]  /*7e10*/  IMAD.MOV R8, RZ, RZ, -R6 ;  /* 0x000000ffff087224 */ /* 0x000fe400078e0a06 */
[----:B------:R-:W-:-:S02]  /*7e20*/  IMAD R6, R6, UR21, R21 ;  /* 0x0000001506067c24 */ /* 0x000fc4000f8e0215 */
[----:B------:R-:W-:Y:S01]  /*7e30*/  IMAD R19, R8, UR6, R19 ;  /* 0x0000000608137c24 */ /* 0x000fe2000f8e0213 */
[----:B------:R-:W-:Y:S01]  /*7e40*/  ULDC UR6, c[0x0][0x700] ;  /* 0x0001c00000067ab9 */ /* 0x000fe20000000800 */
[----:B0-----:R-:W-:Y:S01]  /*7e50*/  @P1 IMAD R17, R20, R22, R13 ;  /* 0x0000001614111224 */ /* 0x001fe200078e020d */
[----:B------:R-:W-:-:S03]  /*7e60*/  LOP3.LUT R20, R11, UR5, RZ, 0xc0, !PT ;  /* 0x000000050b147c12 */ /* 0x000fc6000f8ec0ff */
[----:B------:R-:W-:Y:S02]  /*7e70*/  IMAD R13, R6, UR7, R17 ;  /* 0x00000007060d7c24 */ /* 0x000fe4000f8e0211 */
[----:B------:R-:W-:Y:S02]  /*7e80*/  IMAD R8, R19, UR6, R20 ;  /* 0x0000000613087c24 */ /* 0x000fe4000f8e0214 */
[----:B------:R-:W-:-:S03]  /*7e90*/  IMAD.MOV.U32 R6, RZ, RZ, 0x1 ;  /* 0x00000001ff067424 */ /* 0x000fc600078e00ff */
[----:B------:R-:W-:Y:S02]  /*7ea0*/  SEL R17, R8, R13, !P1 ;  /* 0x0000000d08117207 */ /* 0x000fe40004800000 */
[----:B------:R-:W-:-:S07]  /*7eb0*/  SEL R13, R13, R8, !P1 ;  /* 0x000000080d0d7207 */ /* 0x000fce0004800000 */
.L_x_163:
[----:B------:R-:W-:Y:S05]  /*7ec0*/  BSYNC B1 ;  /* 0x0000000000017941 */ /* 0x000fea0003800000 */
.L_x_162:
[----:B------:R-:W-:-:S13]  /*7ed0*/  LOP3.LUT P1, RZ, R6, 0xff, RZ, 0xc0, !PT ;  /* 0x000000ff06ff7812 */ /* 0x000fda000782c0ff */
[----:B------:R-:W-:Y:S05]  /*7ee0*/  @P1 BRA `(.L_x_166) ;  /* 0xfffffff400141947 */ /* 0x000fea000383ffff */
[----:B------:R-:W-:Y:S05]  /*7ef0*/  BSYNC B0 ;  /* 0x0000000000007941 */ /* 0x000fea0003800000 */
.L_x_154:
[----:B------:R-:W-:-:S03]  /*7f00*/  UMOV UR6, 0xffffffff ;  /* 0xffffffff00067882 */ /* 0x000fc60000000000 */
[----:B------:R-:W-:Y:S05]  /*7f10*/  BRA.DIV UR6, `(.L_x_167) ;  /* 0x0000000606947947 */ /* 0x000fea000b800000 */
[----:B------:R-:W-:-:S13]  /*7f20*/  ELECT P0, URZ, PT ;  /* 0x00000000003f782f */ /* 0x000fda0003800000 */
.L_x_185:
[----:B------:R-:W-:Y:S04]  /*7f30*/  BSSY B0, `(.L_x_168) ;  /* 0x000004f000007945 */ /* 0x000fe80003800000 */
[----:B------:R-:W-:Y:S05]  /*7f40*/  @!P0 BRA `(.L_x_169) ;  /* 0x0000000400348947 */ /* 0x000fea0003800000 */
[----:B------:R-:W-:-:S04]  /*7f50*/  LOP3.LUT R4, R4, 0x2, RZ, 0xfc, !PT ;  /* 0x0000000204047812 */ /* 0x000fc800078efcff */
[----:B------:R-:W-:-:S13]  /*7f60*/  ISETP.NE.AND P0, PT, R4, 0x3, PT ;  /* 0x000000030400780c */ /* 0x000fda0003f05270 */
[----:B------:R-:W-:Y:S05]  /*7f70*/  @!P0 BRA `(.L_x_170) ;  /* 0x0000000000048947 */ /* 0x000fea0003800000 */
[----:B------:R-:W-:Y:S01]  /*7f80*/  BPT.TRAP 0x1 ;  /* 0x000000040000795c */ /* 0x000fe20000300000 */
.L_x_170:
[----:B------:R-:W0:Y:S01]  /*7f90*/  S2R R3, SR_CgaCtaId ;  /* 0x0000000000037919 */ /* 0x000e220000008800 */
[----:B------:R-:W-:Y:S02]  /*7fa0*/  MOV R0, 0x400 ;  /* 0x0000040000007802 */ /* 0x000fe40000000f00 */
[----:B------:R-:W-:Y:S02]  /*7fb0*/  SHF.L.U32 R2, R12, 0x1f, RZ ;  /* 0x0000001f0c027819 */ /* 0x000fe400000006ff */
[----:B0-----:R-:W-:-:S05]  /*7fc0*/  LEA R0, R3, R0, 0x18 ;  /* 0x0000000003007211 */ /* 0x001fca00078ec0ff */
[----:B------:R-:W-:-:S04]  /*7fd0*/  VIADD R0, R0, 0x40 ;  /* 0x0000004000007836 */ /* 0x000fc80000000000 */
[C---:B------:R-:W-:Y:S02]  /*7fe0*/  IMAD R7, R5.reuse, 0x8, R0 ;  /* 0x0000000805077824 */ /* 0x040fe400078e0200 */
[----:B------:R-:W-:Y:S02]  /*7ff0*/  VIADD R5, R5, 0x1 ;  /* 0x0000000105057836 */ /* 0x000fe40000000000 */
[----:B------:R-:W0:Y:S03]  /*8000*/  SYNCS.PHASECHK.TRANS64.TRYWAIT P0, [R7+URZ], R2 ;  /* 0x00000002070075a7 */ /* 0x000e26000800017f */
[----:B------:R-:W-:-:S04]  /*8010*/  ISETP.NE.AND P1, PT, R5, 0x8, PT ;  /* 0x000000080500780c */ /* 0x000fc80003f25270 */
[----:B------:R-:W-:Y:S02]  /*8020*/  SEL R3, RZ, 0x1, P1 ;  /* 0x00000001ff037807 */ /* 0x000fe40000800000 */
[----:B------:R-:W-:Y:S02]  /*8030*/  SEL R5, R5, RZ, P1 ;  /* 0x000000ff05057207 */ /* 0x000fe40000800000 */
[----:B------:R-:W-:-:S03]  /*8040*/  LOP3.LUT R12, R12, R3, RZ, 0x3c, !PT ;  /* 0x000000030c0c7212 */ /* 0x000fc600078e3cff */
[----:B------:R-:W-:Y:S01]  /*8050*/  IMAD R9, R5, 0x8, R0 ;  /* 0x0000000805097824 */ /* 0x000fe200078e0200 */
[----:B------:R-:W-:Y:S01]  /*8060*/  SHF.L.U32 R4, R12, 0x1f, RZ ;  /* 0x0000001f0c047819 */ /* 0x000fe200000006ff */
[----:B0-----:R-:W-:Y:S06]  /*8070*/  @!P0 BRA `(.L_x_171) ;  /* 0x0000000400608947 */ /* 0x001fec0003800000 */
.L_x_186:
[----:B------:R-:W1:Y:S01]  /*8080*/  SYNCS.PHASECHK.TRANS64.TRYWAIT P0, [R9+URZ], R4 ;  /* 0x00000004090075a7 */ /* 0x000e62000800017f */
[----:B0-----:R-:W-:-:S05]  /*8090*/  VIADD R2, R5, 0x1 ;  /* 0x0000000105027836 */ /* 0x001fca0000000000 */
[----:B------:R-:W-:-:S04]  /*80a0*/  ISETP.NE.AND P1, PT, R2, 0x8, PT ;  /* 0x000000080200780c */ /* 0x000fc80003f25270 */
[----:B------:R-:W-:Y:S02]  /*80b0*/  SEL R3, RZ, 0x1, P1 ;  /* 0x00000001ff037807 */ /* 0x000fe40000800000 */
[----:B------:R-:W-:Y:S02]  /*80c0*/  SEL R7, R2, RZ, P1 ;  /* 0x000000ff02077207 */ /* 0x000fe40000800000 */
[----:B------:R-:W-:-:S03]  /*80d0*/  LOP3.LUT R12, R12, R3, RZ, 0x3c, !PT ;  /* 0x000000030c0c7212 */ /* 0x000fc600078e3cff */
[----:B------:R-:W-:Y:S01]  /*80e0*/  IMAD R6, R7, 0x8, R0 ;  /* 0x0000000807067824 */ /* 0x000fe200078e0200 */
[----:B------:R-:W-:Y:S01]  /*80f0*/  SHF.L.U32 R5, R12, 0x1f, RZ ;  /* 0x0000001f0c057819 */ /* 0x000fe200000006ff */
[----:B-1----:R-:W-:Y:S06]  /*8100*/  @!P0 BRA `(.L_x_172) ;  /* 0x0000000400508947 */ /* 0x002fec0003800000 */
.L_x_187:
[----:B------:R-:W1:Y:S01]  /*8110*/  SYNCS.PHASECHK.TRANS64.TRYWAIT P0, [R6+URZ], R5 ;  /* 0x00000005060075a7 */ /* 0x000e62000800017f */
[----:B------:R-:W-:-:S05]  /*8120*/  VIADD R2, R7, 0x1 ;  /* 0x0000000107027836 */ /* 0x000fca0000000000 */
[----:B------:R-:W-:-:S04]  /*8130*/  ISETP.NE.AND P1, PT, R2, 0x8, PT ;  /* 0x000000080200780c */ /* 0x000fc80003f25270 */
[----:B------:R-:W-:Y:S02]  /*8140*/  SEL R3, RZ, 0x1, P1 ;  /* 0x00000001ff037807 */ /* 0x000fe40000800000 */
[----:B------:R-:W-:Y:S02]  /*8150*/  SEL R7, R2, RZ, P1 ;  /* 0x000000ff02077207 */ /* 0x000fe40000800000 */
[----:B------:R-:W-:-:S03]  /*8160*/  LOP3.LUT R12, R12, R3, RZ, 0x3c, !PT ;  /* 0x000000030c0c7212 */ /* 0x000fc600078e3cff */
[----:B0-----:R-:W-:Y:S01]  /*8170*/  IMAD R9, R7, 0x8, R0 ;  /* 0x0000000807097824 */ /* 0x001fe200078e0200 */
[----:B------:R-:W-:Y:S01]  /*8180*/  SHF.L.U32 R4, R12, 0x1f, RZ ;  /* 0x0000001f0c047819 */ /* 0x000fe200000006ff */
[----:B-1----:R-:W-:Y:S06]  /*8190*/  @!P0 BRA `(.L_x_173) ;  /* 0x0000000400408947 */ /* 0x002fec0003800000 */
.L_x_188:
        /* <DEDUP_REMOVED lines=9> */
.L_x_189:
        /* <DEDUP_REMOVED lines=9> */
.L_x_190:
        /* <DEDUP_REMOVED lines=9> */
.L_x_191:
[----:B------:R-:W1:Y:S01]  /*8350*/  SYNCS.PHASECHK.TRANS64.TRYWAIT P0, [R6+URZ], R5 ;  /* 0x00000005060075a7 */ /* 0x000e62000800017f */
[----:B------:R-:W-:-:S05]  /*8360*/  VIADD R2, R7, 0x1 ;  /* 0x0000000107027836 */ /* 0x000fca0000000000 */
[----:B------:R-:W-:-:S04]  /*8370*/  ISETP.NE.AND P1, PT, R2, 0x8, PT ;  /* 0x000000080200780c */ /* 0x000fc80003f25270 */
[----:B0-----:R-:W-:Y:S02]  /*8380*/  SEL R4, RZ, 0x1, P1 ;  /* 0x00000001ff047807 */ /* 0x001fe40000800000 */
[----:B------:R-:W-:Y:S02]  /*8390*/  SEL R3, R2, RZ, P1 ;  /* 0x000000ff02037207 */ /* 0x000fe40000800000 */
[----:B------:R-:W-:Y:S01]  /*83a0*/  LOP3.LUT R4, R11, R4, RZ, 0x3c, !PT ;  /* 0x000000040b047212 */ /* 0x000fe200078e3cff */
[----:B-1----:R-:W-:Y:S06]  /*83b0*/  @!P0 BRA `(.L_x_177) ;  /* 0x0000000400088947 */ /* 0x002fec0003800000 */
.L_x_192:
[----:B------:R-:W-:Y:S01]  /*83c0*/  IMAD R3, R3, 0x8, R0 ;  /* 0x0000000803037824 */ /* 0x000fe200078e0200 */
[----:B------:R-:W-:-:S07]  /*83d0*/  SHF.L.U32 R0, R4, 0x1f, RZ ;  /* 0x0000001f04007819 */ /* 0x000fce00000006ff */
.L_x_178:
[----:B-1----:R1:W2:Y:S02]  /*83e0*/  SYNCS.PHASECHK.TRANS64.TRYWAIT P0, [R3+URZ], R0 ;  /* 0x00000000030075a7 */ /* 0x0022a4000800017f */
[----:B--2---:R-:W-:Y:S05]  /*83f0*/  @!P0 NANOSLEEP.SYNCS 0x989680 ;  /* 0x009896800000895d */ /* 0x004fea0003900000 */
[----:B------:R-:W2:Y:S02]  /*8400*/  @!P0 SYNCS.PHASECHK.TRANS64 P0, [R3+URZ], R0 ;  /* 0x00000000030085a7 */ /* 0x000ea4000800007f */
[----:B--2---:R-:W-:Y:S05]  /*8410*/  @!P0 BRA `(.L_x_178) ;  /* 0xfffffffc00f08947 */ /* 0x004fea000383ffff */
.L_x_169:
[----:B------:R-:W-:Y:S05]  /*8420*/  BSYNC B0 ;  /* 0x0000000000007941 */ /* 0x000fea0003800000 */
.L_x_168:
[----:B------:R-:W-:Y:S05]  /*8430*/  EXIT ;  /* 0x000000000000794d */ /* 0x000fea0003800000 */
.L_x_18:
[----:B-1----:R-:W-:-:S04]  /*8440*/  IMAD.U32 R12, RZ, RZ, UR8 ;  /* 0x00000008ff0c7e24 */ /* 0x002fc8000f8e00ff */
[----:B------:R1:W4:Y:S03]  /*8450*/  SYNCS.PHASECHK.TRANS64.TRYWAIT P0, [R12+URZ], R11 ;  /* 0x0000000b0c0075a7 */ /* 0x000326000800017f */
[----:B----4-:R-:W-:Y:S05]  /*8460*/  @!P0 NANOSLEEP.SYNCS 0x989680 ;  /* 0x009896800000895d */ /* 0x010fea0003900000 */
[----:B------:R-:W4:Y:S02]  /*8470*/  @!P0 SYNCS.PHASECHK.TRANS64 P0, [R12+URZ], R11 ;  /* 0x0000000b0c0085a7 */ /* 0x000f24000800007f */
[----:B----4-:R-:W-:Y:S05]  /*8480*/  @!P0 BRA `(.L_x_18) ;  /* 0xfffffffc00ec8947 */ /* 0x010fea000383ffff */
[----:B------:R-:W-:Y:S05]  /*8490*/  BRA `(.L_x_17) ;  /* 0xffffff9000987947 */ /* 0x000fea000383ffff */
.L_x_155:
[----:B------:R-:W-:Y:S01]  /*84a0*/  BSSY B1, `(.L_x_179) ;  /* 0x0000006000017945 */ /* 0x000fe20003800000 */
[----:B------:R-:W-:-:S07]  /*84b0*/  IMAD.MOV.U32 R6, RZ, RZ, -0x1 ;  /* 0xffffffffff067424 */ /* 0x000fce00078e00ff */
[----:B------:R-:W-:Y:S05]  /*84c0*/  WARPSYNC.COLLECTIVE R6, `(.L_x_180) ;  /* 0x00000000060c7348 */ /* 0x000fea0003c00000 */
[----:B------:R-:W-:Y:S02]  /*84d0*/  ELECT P1, UR62, PT ;  /* 0x00000000003e782f */ /* 0x000fe40003820000 */
[----:B------:R-:W-:Y:S01]  /*84e0*/  MOV R6, UR62 ;  /* 0x0000003e00067c02 */ /* 0x000fe20008000f00 */
[----:B------:R-:W-:Y:S10]  /*84f0*/  ENDCOLLECTIVE ;  /* 0x000000000000791b */ /* 0x000ff40003800000 */
.L_x_180:
[----:B------:R-:W-:Y:S05]  /*8500*/  BSYNC B1 ;  /* 0x0000000000017941 */ /* 0x000fea0003800000 */
.L_x_179:
[----:B------:R-:W-:Y:S05]  /*8510*/  BRA `(.L_x_181) ;  /* 0xffffffec00947947 */ /* 0x000fea000383ffff */
.L_x_158:
[----:B0-----:R0:W1:Y:S02]  /*8520*/  SYNCS.PHASECHK.TRANS64.TRYWAIT P1, [R20+URZ+0x40], R9 ;  /* 0x00004009140075a7 */ /* 0x001064000802017f */
[----:B-1----:R-:W-:Y:S05]  /*8530*/  @!P1 NANOSLEEP.SYNCS 0x989680 ;  /* 0x009896800000995d */ /* 0x002fea0003900000 */
[----:B------:R-:W1:Y:S02]  /*8540*/  @!P1 SYNCS.PHASECHK.TRANS64 P1, [R20+URZ+0x40], R9 ;  /* 0x00004009140095a7 */ /* 0x000e64000802007f */
[----:B-1----:R-:W-:Y:S05]  /*8550*/  @!P1 BRA `(.L_x_158) ;  /* 0xfffffffc00f09947 */ /* 0x002fea000383ffff */
[----:B------:R-:W-:Y:S05]  /*8560*/  BRA `(.L_x_182) ;  /* 0xffffffec00cc7947 */ /* 0x000fea000383ffff */
.L_x_167:
[----:B------:R-:W-:Y:S01]  /*8570*/  BSSY B0, `(.L_x_183) ;  /* 0x0000006000007945 */ /* 0x000fe20003800000 */
[----:B------:R-:W-:-:S07]  /*8580*/  IMAD.MOV.U32 R6, RZ, RZ, -0x1 ;  /* 0xffffffffff067424 */ /* 0x000fce00078e00ff */
[----:B------:R-:W-:Y:S05]  /*8590*/  WARPSYNC.COLLECTIVE R6, `(.L_x_184) ;  /* 0x00000000060c7348 */ /* 0x000fea0003c00000 */
[----:B------:R-:W-:Y:S02]  /*85a0*/  ELECT P1, UR62, PT ;  /* 0x00000000003e782f */ /* 0x000fe40003820000 */
[----:B------:R-:W-:Y:S01]  /*85b0*/  MOV R6, UR62 ;  /* 0x0000003e00067c02 */ /* 0x000fe20008000f00 */
[----:B------:R-:W-:Y:S10]  /*85c0*/  ENDCOLLECTIVE ;  /* 0x000000000000791b */ /* 0x000ff40003800000 */
.L_x_184:
[----:B------:R-:W-:Y:S05]  /*85d0*/  BSYNC B0 ;  /* 0x0000000000007941 */ /* 0x000fea0003800000 */
.L_x_183:
[----:B------:R-:W-:Y:S01]  /*85e0*/  PLOP3.LUT P0, PT, P1, PT, PT, 0x80, 0x0 ;  /* 0x000000000000781c */ /* 0x000fe20000f0f070 */
[----:B------:R-:W-:-:S12]  /*85f0*/  BRA `(.L_x_185) ;  /* 0xfffffff8004c7947 */ /* 0x000fd8000383ffff */
.L_x_171:
[----:B0-----:R0:W1:Y:S02]  /*8600*/  SYNCS.PHASECHK.TRANS64.TRYWAIT P0, [R7+URZ], R2 ;  /* 0x00000002070075a7 */ /* 0x001064000800017f */
[----:B-1----:R-:W-:Y:S05]  /*8610*/  @!P0 NANOSLEEP.SYNCS 0x989680 ;  /* 0x009896800000895d */ /* 0x002fea0003900000 */
[----:B------:R-:W1:Y:S02]  /*8620*/  @!P0 SYNCS.PHASECHK.TRANS64 P0, [R7+URZ], R2 ;  /* 0x00000002070085a7 */ /* 0x000e64000800007f */
[----:B-1----:R-:W-:Y:S05]  /*8630*/  @!P0 BRA `(.L_x_171) ;  /* 0xfffffffc00f08947 */ /* 0x002fea000383ffff */
[----:B------:R-:W-:Y:S05]  /*8640*/  BRA `(.L_x_186) ;  /* 0xfffffff8008c7947 */ /* 0x000fea000383ffff */
.L_x_172:
[----:B0-----:R0:W1:Y:S02]  /*8650*/  SYNCS.PHASECHK.TRANS64.TRYWAIT P0, [R9+URZ], R4 ;  /* 0x00000004090075a7 */ /* 0x001064000800017f */
[----:B-1----:R-:W-:Y:S05]  /*8660*/  @!P0 NANOSLEEP.SYNCS 0x989680 ;  /* 0x009896800000895d */ /* 0x002fea0003900000 */
[----:B------:R-:W1:Y:S02]  /*8670*/  @!P0 SYNCS.PHASECHK.TRANS64 P0, [R9+URZ], R4 ;  /* 0x00000004090085a7 */ /* 0x000e64000800007f */
[----:B-1----:R-:W-:Y:S05]  /*8680*/  @!P0 BRA `(.L_x_172) ;  /* 0xfffffffc00f08947 */ /* 0x002fea000383ffff */
[----:B------:R-:W-:Y:S05]  /*8690*/  BRA `(.L_x_187) ;  /* 0xfffffff8009c7947 */ /* 0x000fea000383ffff */
.L_x_173:
[----:B0-----:R0:W1:Y:S02]  /*86a0*/  SYNCS.PHASECHK.TRANS64.TRYWAIT P0, [R6+URZ], R5 ;  /* 0x00000005060075a7 */ /* 0x001064000800017f */
[----:B-1----:R-:W-:Y:S05]  /*86b0*/  @!P0 NANOSLEEP.SYNCS 0x989680 ;  /* 0x009896800000895d */ /* 0x002fea0003900000 */
[----:B------:R-:W1:Y:S02]  /*86c0*/  @!P0 SYNCS.PHASECHK.TRANS64 P0, [R6+URZ], R5 ;  /* 0x00000005060085a7 */ /* 0x000e64000800007f */
[----:B-1----:R-:W-:Y:S05]  /*86d0*/  @!P0 BRA `(.L_x_173) ;  /* 0xfffffffc00f08947 */ /* 0x002fea000383ffff */
[----:B------:R-:W-:Y:S05]  /*86e0*/  BRA `(.L_x_188) ;  /* 0xfffffff800ac7947 */ /* 0x000fea000383ffff */
.L_x_174:
[----:B0-----:R0:W1:Y:S02]  /*86f0*/  SYNCS.PHASECHK.TRANS64.TRYWAIT P0, [R9+URZ], R4 ;  /* 0x00000004090075a7 */ /* 0x001064000800017f */
[----:B-1----:R-:W-:Y:S05]  /*8700*/  @!P0 NANOSLEEP.SYNCS 0x989680 ;  /* 0x009896800000895d */ /* 0x002fea0003900000 */
[----:B------:R-:W1:Y:S02]  /*8710*/  @!P0 SYNCS.PHASECHK.TRANS64 P0, [R9+URZ], R4 ;  /* 0x00000004090085a7 */ /* 0x000e64000800007f */
[----:B-1----:R-:W-:Y:S05]  /*8720*/  @!P0 BRA `(.L_x_174) ;  /* 0xfffffffc00f08947 */ /* 0x002fea000383ffff */
[----:B------:R-:W-:Y:S05]  /*8730*/  BRA `(.L_x_189) ;  /* 0xfffffff800bc7947 */ /* 0x000fea000383ffff */
.L_x_175:
[----:B0-----:R0:W1:Y:S02]  /*8740*/  SYNCS.PHASECHK.TRANS64.TRYWAIT P0, [R6+URZ], R5 ;  /* 0x00000005060075a7 */ /* 0x001064000800017f */
[----:B-1----:R-:W-:Y:S05]  /*8750*/  @!P0 NANOSLEEP.SYNCS 0x989680 ;  /* 0x009896800000895d */ /* 0x002fea0003900000 */
[----:B------:R-:W1:Y:S02]  /*8760*/  @!P0 SYNCS.PHASECHK.TRANS64 P0, [R6+URZ], R5 ;  /* 0x00000005060085a7 */ /* 0x000e64000800007f */
[----:B-1----:R-:W-:Y:S05]  /*8770*/  @!P0 BRA `(.L_x_175) ;  /* 0xfffffffc00f08947 */ /* 0x002fea000383ffff */
[----:B------:R-:W-:Y:S05]  /*8780*/  BRA `(.L_x_190) ;  /* 0xfffffff800cc7947 */ /* 0x000fea000383ffff */
.L_x_176:
[----:B0-----:R0:W1:Y:S02]  /*8790*/  SYNCS.PHASECHK.TRANS64.TRYWAIT P0, [R9+URZ], R4 ;  /* 0x00000004090075a7 */ /* 0x001064000800017f */
[----:B-1----:R-:W-:Y:S05]  /*87a0*/  @!P0 NANOSLEEP.SYNCS 0x989680 ;  /* 0x009896800000895d */ /* 0x002fea0003900000 */
[----:B------:R-:W1:Y:S02]  /*87b0*/  @!P0 SYNCS.PHASECHK.TRANS64 P0, [R9+URZ], R4 ;  /* 0x00000004090085a7 */ /* 0x000e64000800007f */
[----:B-1----:R-:W-:Y:S05]  /*87c0*/  @!P0 BRA `(.L_x_176) ;  /* 0xfffffffc00f08947 */ /* 0x002fea000383ffff */
[----:B------:R-:W-:Y:S05]  /*87d0*/  BRA `(.L_x_191) ;  /* 0xfffffff800dc7947 */ /* 0x000fea000383ffff */
.L_x_177:
[----:B0-----:R0:W1:Y:S02]  /*87e0*/  SYNCS.PHASECHK.TRANS64.TRYWAIT P0, [R6+URZ], R5 ;  /* 0x00000005060075a7 */ /* 0x001064000800017f */
[----:B-1----:R-:W-:Y:S05]  /*87f0*/  @!P0 NANOSLEEP.SYNCS 0x989680 ;  /* 0x009896800000895d */ /* 0x002fea0003900000 */
[----:B------:R-:W1:Y:S02]  /*8800*/  @!P0 SYNCS.PHASECHK.TRANS64 P0, [R6+URZ], R5 ;  /* 0x00000005060085a7 */ /* 0x000e64000800007f */
[----:B-1----:R-:W-:Y:S05]  /*8810*/  @!P0 BRA `(.L_x_177) ;  /* 0xfffffffc00f08947 */ /* 0x002fea000383ffff */
[----:B------:R-:W-:Y:S05]  /*8820*/  BRA `(.L_x_192) ;  /* 0xfffffff800e47947 */ /* 0x000fea000383ffff */
.L_x_193:
[----:B------:R-:W-:-:S00]  /*8830*/  BRA `(.L_x_193) ;  /* 0xfffffffc00fc7947 */ /* 0x000fc0000383ffff */
[----:B------:R-:W-:-:S00]  /*8840*/  NOP ;  /* 0x0000000000007918 */ /* 0x000fc00000000000 */
        /* <DEDUP_REMOVED lines=11> */
.L_x_194:


//--------------------- .nv.shared._ZN7cutlass13device_kernelINS_4gemm6kernel13GemmUniversalIN4cute5tupleIJiiiiEEENS1_10collective13CollectiveMmaINS1_40MainloopSm90TmaGmmaWarpSpecializedSparseILi8ENS5_IJNS4_1CILi1EEESB_SB_EEENS1_35KernelTmaWarpSpecializedCooperativeEEENS5_IJNSA_ILi256EEENSA_ILi64EEESG_EEENS_10bfloat16_tENS5_IJNS4_6LayoutINS5_IJiNS5_IJNSA_ILi2EEEiEEEiEEENS5_IJlNS5_IJSB_SK_EEElEEEEENSJ_INS5_IJNS5_IJNS5_IJNSA_ILi8EEESK_NSA_ILi4EEEEEEiEEENS5_IJNS5_IJNSA_ILi16EEESK_SK_EEEiEEEiEEENS5_IJNS5_IJNS5_IJSG_SU_NSA_ILi1024EEEEEENSA_ILi4096EEEEEENS5_IJNS5_IJSB_NSA_ILi512EEENSA_ILi32EEEEEElEEElEEEEEEEESI_NS5_IJlSB_lEEENS4_8TiledMMAINS4_8MMA_AtomIJNS4_4SM904GMMA6SPARSE28GMMA_64x64x32_F32BF16BF16_SSILNS1D_5MajorE0ELS1G_0ELNS1D_7ScaleInE1ELS1H_1ELNS1D_9SparseSelE0EEEEEENSJ_INS5_IJSK_SB_SB_EEENS5_IJSB_NSA_ILi0EEES1M_EEEEENS5_IJNS4_10UnderscoreES1P_S1P_EEEEENS4_13SM90_TMA_LOADENS4_14ComposedLayoutINS4_7SwizzleILi2ELi4ELi3EEENS4_25smem_sparse_ptr_flag_bitsILi2ELi16EEENSJ_INS5_IJNS5_IJSB_SQ_EEENS5_IJSK_S13_EEEEEENS5_IJNS5_IJS1M_SG_EEESN_EEEEEEEvNS4_8identityES1S_NS1T_INS1U_ILi3ELi4ELi3EEENS4_18smem_ptr_flag_bitsILi16EEENSJ_INS5_IJSQ_SG_EEENS5_IJSG_SB_EEEEEEEvS25_EENS_8epilogue10collective6detail29Sm90TmaWarpSpecializedAdapterINS2F_15DefaultEpilogueIfNS5_IJSB_llEEES2J_NS2E_6thread17LinearCombinationIfLi1EffLNS2K_9ScaleType4KindE0ELNS_15FloatRoundStyleE2EfEENS1_15EpilogueDefaultEEEEEvvEEEEvNT_6ParamsE --------------------------
	.section	.nv.shared._ZN7cutlass13device_kernelINS_4gemm6kernel13GemmUniversalIN4cute5tupleIJiiiiEEENS1_10collective13CollectiveMmaINS1_40MainloopSm90TmaGmmaWarpSpecializedSparseILi8ENS5_IJNS4_1CILi1EEESB_SB_EEENS1_35KernelTmaWarpSpecializedCooperativeEEENS5_IJNSA_ILi256EEENSA_ILi64EEESG_EEENS_10bfloat16_tENS5_IJNS4_6LayoutINS5_IJiNS5_IJNSA_ILi2EEEiEEEiEEENS5_IJlNS5_IJSB_SK_EEElEEEEENSJ_INS5_IJNS5_IJNS5_IJNSA_ILi8EEESK_NSA_ILi4EEEEEEiEEENS5_IJNS5_IJNSA_ILi16EEESK_SK_EEEiEEEiEEENS5_IJNS5_IJNS5_IJSG_SU_NSA_ILi1024EEEEEENSA_ILi4096EEEEEENS5_IJNS5_IJSB_NSA_ILi512EEENSA_ILi32EEEEEElEEElEEEEEEEESI_NS5_IJlSB_lEEENS4_8TiledMMAINS4_8MMA_AtomIJNS4_4SM904GMMA6SPARSE28GMMA_64x64x32_F32BF16BF16_SSILNS1D_5MajorE0ELS1G_0ELNS1D_7ScaleInE1ELS1H_1ELNS1D_9SparseSelE0EEEEEENSJ_INS5_IJSK_SB_SB_EEENS5_IJSB_NSA_ILi0EEES1M_EEEEENS5_IJNS4_10UnderscoreES1P_S1P_EEEEENS4_13SM90_TMA_LOADENS4_14ComposedLayoutINS4_7SwizzleILi2ELi4ELi3EEENS4_25smem_sparse_ptr_flag_bitsILi2ELi16EEENSJ_INS5_IJNS5_IJSB_SQ_EEENS5_IJSK_S13_EEEEEENS5_IJNS5_IJS1M_SG_EEESN_EEEEEEEvNS4_8identityES1S_NS1T_INS1U_ILi3ELi4ELi3EEENS4_18smem_ptr_flag_bitsILi16EEENSJ_INS5_IJSQ_SG_EEENS5_IJSG_SB_EEEEEEEvS25_EENS_8epilogue10collective6detail29Sm90TmaWarpSpecializedAdapterINS2F_15DefaultEpilogueIfNS5_IJSB_llEEES2J_NS2E_6thread17LinearCombinationIfLi1EffLNS2K_9ScaleType4KindE0ELNS_15FloatRoundStyleE2EfEENS1_15EpilogueDefaultEEEEEvvEEEEvNT_6ParamsE,"aw",@nobits
	.sectionflags	@""
	.align	16
	.zero		1024


//--------------------- .nv.shared.reserved.0     --------------------------
	.section	.nv.shared.reserved.0,"aw",@nobits
	.weak		__nv_reservedSMEM_offset_0_alias
	.size		__nv_reservedSMEM_offset_0_alias, 0, 0
	.other		__nv_reservedSMEM_offset_0_alias,@"STO_CUDA_RESERVED_SHARED STV_DEFAULT"
__nv_reservedSMEM_offset_0_alias:
	.zero		0


//--------------------- .nv.global                --------------------------
	.section	.nv.global,"aw",@nobits
.nv.global:
	.type		_ZN39_INTERNAL_87f1fc9e_4_k_cu_7c9d4460_27384cute1_E,@object
	.size		_ZN39_INTERNAL_87f1fc9e_4_k_cu_7c9d4460_27384cute1_E,(_ZN39_INTERNAL_87f1fc9e_4_k_cu_7c9d4460_27384cuda3std3__45__cpo6cbeginE - _ZN39_INTERNAL_87f1fc9e_4_k_cu_7c9d4460_27384cute1_E)
_ZN39_INTERNAL_87f1fc9e_4_k_cu_7c9d4460_27384cute1_E:
	.zero		1
	.type		_ZN39_INTERNAL_87f1fc9e_4_k_cu_7c9d4460_27384cuda3std3__45__cpo6cbeginE,@object
	.size		_ZN39_INTERNAL_87f1fc9e_4_k_cu_7c9d4460_27384cuda3std3__45__cpo6cbeginE,(_ZN39_INTERNAL_87f1fc9e_4_k_cu_7c9d4460_27384cuda3std3__48in_placeE - _ZN39_INTERNAL_87f1fc9e_4_k_cu_7c9d4460_27384cuda3std3__45__cpo6cbeginE)
_ZN39_INTERNAL_87f1fc9e_4_k_cu_7c9d4460_27384cuda3std3__45__cpo6cbeginE:
	.zero		1
	.type		_ZN39_INTERNAL_87f1fc9e_4_k_cu_7c9d4460_27384cuda3std3__48in_placeE,@object
	.size		_ZN39_INTERNAL_87f1fc9e_4_k_cu_7c9d4460_27384cuda3std3__48in_placeE,(_ZN39_INTERNAL_87f1fc9e_4_k_cu_7c9d4460_27384cuda3std6ranges3__45__cpo9iter_moveE - _ZN39_INTERNAL_87f1fc9e_4_k_cu_7c9d4460_27384cuda3std3__48in_placeE)
_ZN39_INTERNAL_87f1fc9e_4_k_cu_7c9d4460_27384cuda3std3__48in_placeE:
	.zero		1
	.type		_ZN39_INTERNAL_87f1fc9e_4_k_cu_7c9d4460_27384cuda3std6ranges3__45__cpo9iter_moveE,@object
	.size		_ZN39_INTERNAL_87f1fc9e_4_k_cu_7c9d4460_27384cuda3std6ranges3__45__cpo9iter_moveE,(_ZN39_INTERNAL_87f1fc9e_4_k_cu_7c9d4460_27384cuda3std3__45__cpo5beginE - _ZN39_INTERNAL_87f1fc9e_4_k_cu_7c9d4460_27384cuda3std6ranges3__45__cpo9iter_moveE)
_ZN39_INTERNAL_87f1fc9e_4_k_cu_7c9d4460_27384cuda3std6ranges3__45__cpo9iter_moveE:
	.zero		1
	.type		_ZN39_INTERNAL_87f1fc9e_4_k_cu_7c9d4460_27384cuda3std3__45__cpo5beginE,@object
	.size		_ZN39_INTERNAL_87f1fc9e_4_k_cu_7c9d4460_27384cuda3std3__45__cpo5beginE,(_ZN39_INTERNAL_87f1fc9e_4_k_cu_7c9d4460_27384cuda3std3__441_GLOBAL__N__87f1fc9e_4_k_cu_7c9d4460_27386ignoreE - _ZN39_INTERNAL_87f1fc9e_4_k_cu_7c9d4460_27384cuda3std3__45__cpo5beginE)
_ZN39_INTERNAL_87f1fc9e_4_k_cu_7c9d4460_27384cuda3std3__45__cpo5beginE:
	.zero		1
	.type		_ZN39_INTERNAL_87f1fc9e_4_k_cu_7c9d4460_27384cuda3std3__441_GLOBAL__N__87f1fc9e_4_k_cu_7c9d4460_27386ignoreE,@object
	.size		_ZN39_INTERNAL_87f1fc9e_4_k_cu_7c9d4460_27384cuda3std3__441_GLOBAL__N__87f1fc9e_4_k_cu_7c9d4460_27386ignoreE,(_ZN39_INTERNAL_87f1fc9e_4_k_cu_7c9d4460_27384cute7productE - _ZN39_INTERNAL_87f1fc9e_4_k_cu_7c9d4460_27384cuda3std3__441_GLOBAL__N__87f1fc9e_4_k_cu_7c9d4460_27386ignoreE)
_ZN39_INTERNAL_87f1fc9e_4_k_cu_7c9d4460_27384cuda3std3__441_GLOBAL__N__87f1fc9e_4_k_cu_7c9d4460_27386ignoreE:
	.zero		1
	.type		_ZN39_INTERNAL_87f1fc9e_4_k_cu_7c9d4460_27384cute7productE,@object
	.size		_ZN39_INTERNAL_87f1fc9e_4_k_cu_7c9d4460_27384cute7productE,(_ZN39_INTERNAL_87f1fc9e_4_k_cu_7c9d4460_27384cuda3std3__45__cpo3endE - _ZN39_INTERNAL_87f1fc9e_4_k_cu_7c9d4460_27384cute7productE)
_ZN39_INTERNAL_87f1fc9e_4_k_cu_7c9d4460_27384cute7productE:
	.zero		1
	.type		_ZN39_INTERNAL_87f1fc9e_4_k_cu_7c9d4460_27384cuda3std3__45__cpo3endE,@object
	.size		_ZN39_INTERNAL_87f1fc9e_4_k_cu_7c9d4460_27384cuda3std3__45__cpo3endE,(_ZN39_INTERNAL_87f1fc9e_4_k_cu_7c9d4460_27384cuda3std3__419piecewise_constructE - _ZN39_INTERNAL_87f1fc9e_4_k_cu_7c9d4460_27384cuda3std3__45__cpo3endE)
_ZN39_INTERNAL_87f1fc9e_4_k_cu_7c9d4460_27384cuda3std3__45__cpo3endE:
	.zero		1
	.type		_ZN39_INTERNAL_87f1fc9e_4_k_cu_7c9d4460_27384cuda3std3__419piecewise_constructE,@object
	.size		_ZN39_INTERNAL_87f1fc9e_4_k_cu_7c9d4460_27384cuda3std3__419piecewise_constructE,(_ZN39_INTERNAL_87f1fc9e_4_k_cu_7c9d4460_27384cuda3std3__45__cpo4cendE - _ZN39_INTERNAL_87f1fc9e_4_k_cu_7c9d4460_27384cuda3std3__419piecewise_constructE)
_ZN39_INTERNAL_87f1fc9e_4_k_cu_7c9d4460_27384cuda3std3__419piecewise_constructE:
	.zero		1
	.type		_ZN39_INTERNAL_87f1fc9e_4_k_cu_7c9d4460_27384cuda3std3__45__cpo4cendE,@object
	.size		_ZN39_INTERNAL_87f1fc9e_4_k_cu_7c9d4460_27384cuda3std3__45__cpo4cendE,(_ZN39_INTERNAL_87f1fc9e_4_k_cu_7c9d4460_27384cuda3std6ranges3__45__cpo4swapE - _ZN39_INTERNAL_87f1fc9e_4_k_cu_7c9d4460_27384cuda3std3__45__cpo4cendE)
_ZN39_INTERNAL_87f1fc9e_4_k_cu_7c9d4460_27384cuda3std3__45__cpo4cendE:
	.zero		1
	.type		_ZN39_INTERNAL_87f1fc9e_4_k_cu_7c9d4460_27384cuda3std6ranges3__45__cpo4swapE,@object
	.size		_ZN39_INTERNAL_87f1fc9e_4_k_cu_7c9d4460_27384cuda3std6ranges3__45__cpo4swapE,(.L_7 - _ZN39_INTERNAL_87f1fc9e_4_k_cu_7c9d4460_27384cuda3std6ranges3__45__cpo4swapE)
_ZN39_INTERNAL_87f1fc9e_4_k_cu_7c9d4460_27384cuda3std6ranges3__45__cpo4swapE:
	.zero		1
.L_7:


//--------------------- .nv.constant0._ZN7cutlass13device_kernelINS_4gemm6kernel13GemmUniversalIN4cute5tupleIJiiiiEEENS1_10collective13CollectiveMmaINS1_40MainloopSm90TmaGmmaWarpSpecializedSparseILi8ENS5_IJNS4_1CILi1EEESB_SB_EEENS1_35KernelTmaWarpSpecializedCooperativeEEENS5_IJNSA_ILi256EEENSA_ILi64EEESG_EEENS_10bfloat16_tENS5_IJNS4_6LayoutINS5_IJiNS5_IJNSA_ILi2EEEiEEEiEEENS5_IJlNS5_IJSB_SK_EEElEEEEENSJ_INS5_IJNS5_IJNS5_IJNSA_ILi8EEESK_NSA_ILi4EEEEEEiEEENS5_IJNS5_IJNSA_ILi16EEESK_SK_EEEiEEEiEEENS5_IJNS5_IJNS5_IJSG_SU_NSA_ILi1024EEEEEENSA_ILi4096EEEEEENS5_IJNS5_IJSB_NSA_ILi512EEENSA_ILi32EEEEEElEEElEEEEEEEESI_NS5_IJlSB_lEEENS4_8TiledMMAINS4_8MMA_AtomIJNS4_4SM904GMMA6SPARSE28GMMA_64x64x32_F32BF16BF16_SSILNS1D_5MajorE0ELS1G_0ELNS1D_7ScaleInE1ELS1H_1ELNS1D_9SparseSelE0EEEEEENSJ_INS5_IJSK_SB_SB_EEENS5_IJSB_NSA_ILi0EEES1M_EEEEENS5_IJNS4_10UnderscoreES1P_S1P_EEEEENS4_13SM90_TMA_LOADENS4_14ComposedLayoutINS4_7SwizzleILi2ELi4ELi3EEENS4_25smem_sparse_ptr_flag_bitsILi2ELi16EEENSJ_INS5_IJNS5_IJSB_SQ_EEENS5_IJSK_S13_EEEEEENS5_IJNS5_IJS1M_SG_EEESN_EEEEEEEvNS4_8identityES1S_NS1T_INS1U_ILi3ELi4ELi3EEENS4_18smem_ptr_flag_bitsILi16EEENSJ_INS5_IJSQ_SG_EEENS5_IJSG_SB_EEEEEEEvS25_EENS_8epilogue10collective6detail29Sm90TmaWarpSpecializedAdapterINS2F_15DefaultEpilogueIfNS5_IJSB_llEEES2J_NS2E_6thread17LinearCombinationIfLi1EffLNS2K_9ScaleType4KindE0ELNS_15FloatRoundStyleE2EfEENS1_15EpilogueDefaultEEEEEvvEEEEvNT_6ParamsE --------------------------
	.section	.nv.constant0._ZN7cutlass13device_kernelINS_4gemm6kernel13GemmUniversalIN4cute5tupleIJiiiiEEENS1_10collective13CollectiveMmaINS1_40MainloopSm90TmaGmmaWarpSpecializedSparseILi8ENS5_IJNS4_1CILi1EEESB_SB_EEENS1_35KernelTmaWarpSpecializedCooperativeEEENS5_IJNSA_ILi256EEENSA_ILi64EEESG_EEENS_10bfloat16_tENS5_IJNS4_6LayoutINS5_IJiNS5_IJNSA_ILi2EEEiEEEiEEENS5_IJlNS5_IJSB_SK_EEElEEEEENSJ_INS5_IJNS5_IJNS5_IJNSA_ILi8EEESK_NSA_ILi4EEEEEEiEEENS5_IJNS5_IJNSA_ILi16EEESK_SK_EEEiEEEiEEENS5_IJNS5_IJNS5_IJSG_SU_NSA_ILi1024EEEEEENSA_ILi4096EEEEEENS5_IJNS5_IJSB_NSA_ILi512EEENSA_ILi32EEEEEElEEElEEEEEEEESI_NS5_IJlSB_lEEENS4_8TiledMMAINS4_8MMA_AtomIJNS4_4SM904GMMA6SPARSE28GMMA_64x64x32_F32BF16BF16_SSILNS1D_5MajorE0ELS1G_0ELNS1D_7ScaleInE1ELS1H_1ELNS1D_9SparseSelE0EEEEEENSJ_INS5_IJSK_SB_SB_EEENS5_IJSB_NSA_ILi0EEES1M_EEEEENS5_IJNS4_10UnderscoreES1P_S1P_EEEEENS4_13SM90_TMA_LOADENS4_14ComposedLayoutINS4_7SwizzleILi2ELi4ELi3EEENS4_25smem_sparse_ptr_flag_bitsILi2ELi16EEENSJ_INS5_IJNS5_IJSB_SQ_EEENS5_IJSK_S13_EEEEEENS5_IJNS5_IJS1M_SG_EEESN_EEEEEEEvNS4_8identityES1S_NS1T_INS1U_ILi3ELi4ELi3EEENS4_18smem_ptr_flag_bitsILi16EEENSJ_INS5_IJSQ_SG_EEENS5_IJSG_SB_EEEEEEEvS25_EENS_8epilogue10collective6detail29Sm90TmaWarpSpecializedAdapterINS2F_15DefaultEpilogueIfNS5_IJSB_llEEES2J_NS2E_6thread17LinearCombinationIfLi1EffLNS2K_9ScaleType4KindE0ELNS_15FloatRoundStyleE2EfEENS1_15EpilogueDefaultEEEEEvvEEEEvNT_6ParamsE,"a",@progbits
	.sectionflags	@""
	.align	4
.nv.constant0._ZN7cutlass13device_kernelINS_4gemm6kernel13GemmUniversalIN4cute5tupleIJiiiiEEENS1_10collective13CollectiveMmaINS1_40MainloopSm90TmaGmmaWarpSpecializedSparseILi8ENS5_IJNS4_1CILi1EEESB_SB_EEENS1_35KernelTmaWarpSpecializedCooperativeEEENS5_IJNSA_ILi256EEENSA_ILi64EEESG_EEENS_10bfloat16_tENS5_IJNS4_6LayoutINS5_IJiNS5_IJNSA_ILi2EEEiEEEiEEENS5_IJlNS5_IJSB_SK_EEElEEEEENSJ_INS5_IJNS5_IJNS5_IJNSA_ILi8EEESK_NSA_ILi4EEEEEEiEEENS5_IJNS5_IJNSA_ILi16EEESK_SK_EEEiEEEiEEENS5_IJNS5_IJNS5_IJSG_SU_NSA_ILi1024EEEEEENSA_ILi4096EEEEEENS5_IJNS5_IJSB_NSA_ILi512EEENSA_ILi32EEEEEElEEElEEEEEEEESI_NS5_IJlSB_lEEENS4_8TiledMMAINS4_8MMA_AtomIJNS4_4SM904GMMA6SPARSE28GMMA_64x64x32_F32BF16BF16_SSILNS1D_5MajorE0ELS1G_0ELNS1D_7ScaleInE1ELS1H_1ELNS1D_9SparseSelE0EEEEEENSJ_INS5_IJSK_SB_SB_EEENS5_IJSB_NSA_ILi0EEES1M_EEEEENS5_IJNS4_10UnderscoreES1P_S1P_EEEEENS4_13SM90_TMA_LOADENS4_14ComposedLayoutINS4_7SwizzleILi2ELi4ELi3EEENS4_25smem_sparse_ptr_flag_bitsILi2ELi16EEENSJ_INS5_IJNS5_IJSB_SQ_EEENS5_IJSK_S13_EEEEEENS5_IJNS5_IJS1M_SG_EEESN_EEEEEEEvNS4_8identityES1S_NS1T_INS1U_ILi3ELi4ELi3EEENS4_18smem_ptr_flag_bitsILi16EEENSJ_INS5_IJSQ_SG_EEENS5_IJSG_SB_EEEEEEEvS25_EENS_8epilogue10collective6detail29Sm90TmaWarpSpecializedAdapterINS2F_15DefaultEpilogueIfNS5_IJSB_llEEES2J_NS2E_6thread17LinearCombinationIfLi1EffLNS2K_9ScaleType4KindE0ELNS_15FloatRoundStyleE2EfEENS1_15EpilogueDefaultEEEEEvvEEEEvNT_6ParamsE:
	.zero		1920


//--------------------- SYMBOLS --------------------------

	.type		.nv.reservedSmem.offset0,@object
	.size		.nv.reservedSmem.offset0,0x4
